// auto-generated by cutlass_sweep.gemm — config: {"arch": "sm_100", "cluster_m": 1, "cluster_n": 1, "dtype": "int8", "dtype_b": "int8", "layout": "nt", "stages": 0, "tile_k": 128, "tile_m": 64, "tile_n": 64}
#include "cutlass/cutlass.h"
#include "cutlass/gemm/collective/collective_builder.hpp"
#include "cutlass/gemm/device/gemm_universal_adapter.h"
#include "cutlass/gemm/kernel/gemm_universal.hpp"
#include "cutlass/epilogue/collective/collective_builder.hpp"

using ElemA = int8_t;
using ElemB = int8_t;
using ElemCD = int8_t;
using Acc  = int32_t;
using TileShape    = cute::Shape<cute::_64, cute::_64, cute::_128>;
using ClusterShape = cute::Shape<cute::_1, cute::_1, cute::_1>;

using CollectiveEpilogue = typename cutlass::epilogue::collective::CollectiveBuilder<
    cutlass::arch::Sm100, cutlass::arch::OpClassTensorOp,
    TileShape, ClusterShape,
    cutlass::epilogue::collective::EpilogueTileAuto,
    Acc, Acc,
    ElemCD, cutlass::layout::RowMajor, 128 / cutlass::sizeof_bits<ElemCD>::value,
    ElemCD, cutlass::layout::RowMajor, 128 / cutlass::sizeof_bits<ElemCD>::value,
    cutlass::epilogue::collective::EpilogueScheduleAuto
  >::CollectiveOp;

using CollectiveMainloop = typename cutlass::gemm::collective::CollectiveBuilder<
    cutlass::arch::Sm100, cutlass::arch::OpClassTensorOp,
    ElemA, cutlass::layout::RowMajor, 128 / cutlass::sizeof_bits<ElemA>::value,
    ElemB, cutlass::layout::ColumnMajor, 128 / cutlass::sizeof_bits<ElemB>::value,
    Acc,
    TileShape, ClusterShape,
    cutlass::gemm::collective::StageCountAutoCarveout<static_cast<int>(sizeof(typename CollectiveEpilogue::SharedStorage))>,
    cutlass::gemm::collective::KernelScheduleAuto
  >::CollectiveOp;

using GemmKernel = cutlass::gemm::kernel::GemmUniversal<
    cute::Shape<int,int,int,int>,
    CollectiveMainloop,
    CollectiveEpilogue
>;
using Gemm = cutlass::gemm::device::GemmUniversalAdapter<GemmKernel>;

// Force the device kernel symbol into the cubin without needing a host main.
auto* _anchor = &cutlass::device_kernel<GemmKernel>;


// ===== COMPILED SASS (sm_100a) =====

	.target	sm_100a

	.elftype	@"ET_EXEC"


//--------------------- .note.nv.tkinfo           --------------------------
	.section	.note.nv.tkinfo,"",@"SHT_NOTE"
	.sectionflags	@"SHF_NOTE_NV_TKINFO"
	.tkinfo
        /*0018*/ 	.word	0x00000002
        /*0030*/ 	.string	""
        /*0030*/ 	.string	"ptxas"
        /*0030*/ 	.string	"Cuda compilation tools, release 13.0, V13.0.88"
        /*0030*/ 	.string	"Build cuda_13.0.r13.0/compiler.36424714_0"
        /*0030*/ 	.string	"-arch sm_100a -m 64 "



//--------------------- .note.nv.cuinfo           --------------------------
	.section	.note.nv.cuinfo,"",@"SHT_NOTE"
	.sectionflags	@"SHF_NOTE_NV_CUINFO"
        /*0018*/ 	.short	0x0002
        /*001a*/ 	.short	0x0064
        /*001c*/ 	.short	0x0082
	.zero		2


//--------------------- .nv.info                  --------------------------
	.section	.nv.info,"",@"SHT_CUDA_INFO"
	.align	4


	//----- nvinfo : EIATTR_REGCOUNT
	.align		4
        /*0000*/ 	.byte	0x04, 0x2f
        /*0002*/ 	.short	(.L_19 - .L_18)
	.align		4
.L_18:
        /*0004*/ 	.word	index@(_ZN7cutlass13device_kernelINS_4gemm6kernel13GemmUniversalIN4cute5tupleIJiiiiEEENS1_10collective13CollectiveMmaINS1_35MainloopSm100TmaUmmaWarpSpecializedILi13ELi2ELi4ENS5_IJNS4_1CILi1EEESB_SB_EEEEENS5_IJNSA_ILi64EEESE_NSA_ILi128EEEEEEaNS5_IJlSB_lEEEaSH_NS4_8TiledMMAINS4_8MMA_AtomIJNS4_15SM100_MMA_S8_SSIaaiLi64ELi64ELNS4_4UMMA5MajorE0ELSM_0ELNSL_8SaturateE0EEEEEENS4_6LayoutISC_NS5_IJNSA_ILi0EEESR_SR_EEEEENS5_IJNS4_10UnderscoreESU_SU_EEEEENS4_13SM90_TMA_LOADENS4_14ComposedLayoutINS4_7SwizzleILi3ELi4ELi3EEENS4_18smem_ptr_flag_bitsILi8EEENSQ_INS5_IJNSA_ILi8EEESF_EEENS5_IJSF_SB_EEEEEEEvNS4_8identityESX_S17_vS18_EENS_8epilogue10collective18CollectiveEpilogueINS1A_23Sm100TmaWarpSpecializedILi1ELi1ELi32ELb0ELb0EEEJSG_NS5_IJNSQ_ISE_SB_EES1F_EEEaSH_aSH_NS1A_6fusion15FusionCallbacksIS1E_NS1H_17LinearCombinationIaiaiLNS_15FloatRoundStyleE2EEESG_S1G_JEEENS4_5SM1004TMEM4LOAD26SM100_TMEM_LOAD_16dp32b32xESX_NSY_INSZ_ILi2ELi4ELi3EEES12_NSQ_INS5_IJS13_SE_EEENS5_IJSE_SB_EEEEEEENS4_39AutoVectorizingCopyWithAssumedAlignmentILi128EEENS4_14SM90_TMA_STOREES1V_S1X_S1X_EEEvvEEEEvNT_6ParamsE)
        /*0008*/ 	.word	0x0000007b


	//----- nvinfo : EIATTR_FRAME_SIZE
	.align		4
.L_19:
        /*000c*/ 	.byte	0x04, 0x11
        /*000e*/ 	.short	(.L_21 - .L_20)
	.align		4
.L_20:
        /*0010*/ 	.word	index@($__internal_2_$__cuda_sm10x_tcgen05_guardrail_trap_unallocated_columns_being_dealloced)
        /*0014*/ 	.word	0x00000000


	//----- nvinfo : EIATTR_FRAME_SIZE
	.align		4
.L_21:
        /*0018*/ 	.byte	0x04, 0x11
        /*001a*/ 	.short	(.L_23 - .L_22)
	.align		4
.L_22:
        /*001c*/ 	.word	index@($__internal_1_$__cuda_sm10x_tcgen05_guardrail_trap_phase_invalid_during_alloc)
        /*0020*/ 	.word	0x00000000


	//----- nvinfo : EIATTR_FRAME_SIZE
	.align		4
.L_23:
        /*0024*/ 	.byte	0x04, 0x11
        /*0026*/ 	.short	(.L_25 - .L_24)
	.align		4
.L_24:
        /*0028*/ 	.word	index@($__internal_0_$__cuda_sm10x_tcgen05_guardrail_trap_col_being_dealloced_not_returned_by_alloc)
        /*002c*/ 	.word	0x00000000


	//----- nvinfo : EIATTR_FRAME_SIZE
	.align		4
.L_25:
        /*0030*/ 	.byte	0x04, 0x11
        /*0032*/ 	.short	(.L_27 - .L_26)
	.align		4
.L_26:
        /*0034*/ 	.word	index@(_ZN7cutlass13device_kernelINS_4gemm6kernel13GemmUniversalIN4cute5tupleIJiiiiEEENS1_10collective13CollectiveMmaINS1_35MainloopSm100TmaUmmaWarpSpecializedILi13ELi2ELi4ENS5_IJNS4_1CILi1EEESB_SB_EEEEENS5_IJNSA_ILi64EEESE_NSA_ILi128EEEEEEaNS5_IJlSB_lEEEaSH_NS4_8TiledMMAINS4_8MMA_AtomIJNS4_15SM100_MMA_S8_SSIaaiLi64ELi64ELNS4_4UMMA5MajorE0ELSM_0ELNSL_8SaturateE0EEEEEENS4_6LayoutISC_NS5_IJNSA_ILi0EEESR_SR_EEEEENS5_IJNS4_10UnderscoreESU_SU_EEEEENS4_13SM90_TMA_LOADENS4_14ComposedLayoutINS4_7SwizzleILi3ELi4ELi3EEENS4_18smem_ptr_flag_bitsILi8EEENSQ_INS5_IJNSA_ILi8EEESF_EEENS5_IJSF_SB_EEEEEEEvNS4_8identityESX_S17_vS18_EENS_8epilogue10collective18CollectiveEpilogueINS1A_23Sm100TmaWarpSpecializedILi1ELi1ELi32ELb0ELb0EEEJSG_NS5_IJNSQ_ISE_SB_EES1F_EEEaSH_aSH_NS1A_6fusion15FusionCallbacksIS1E_NS1H_17LinearCombinationIaiaiLNS_15FloatRoundStyleE2EEESG_S1G_JEEENS4_5SM1004TMEM4LOAD26SM100_TMEM_LOAD_16dp32b32xESX_NSY_INSZ_ILi2ELi4ELi3EEES12_NSQ_INS5_IJS13_SE_EEENS5_IJSE_SB_EEEEEEENS4_39AutoVectorizingCopyWithAssumedAlignmentILi128EEENS4_14SM90_TMA_STOREES1V_S1X_S1X_EEEvvEEEEvNT_6ParamsE)
        /*0038*/ 	.word	0x00000000


	//----- nvinfo : EIATTR_MIN_STACK_SIZE
	.align		4
.L_27:
        /*003c*/ 	.byte	0x04, 0x12
        /*003e*/ 	.short	(.L_29 - .L_28)
	.align		4
.L_28:
        /*0040*/ 	.word	index@(_ZN7cutlass13device_kernelINS_4gemm6kernel13GemmUniversalIN4cute5tupleIJiiiiEEENS1_10collective13CollectiveMmaINS1_35MainloopSm100TmaUmmaWarpSpecializedILi13ELi2ELi4ENS5_IJNS4_1CILi1EEESB_SB_EEEEENS5_IJNSA_ILi64EEESE_NSA_ILi128EEEEEEaNS5_IJlSB_lEEEaSH_NS4_8TiledMMAINS4_8MMA_AtomIJNS4_15SM100_MMA_S8_SSIaaiLi64ELi64ELNS4_4UMMA5MajorE0ELSM_0ELNSL_8SaturateE0EEEEEENS4_6LayoutISC_NS5_IJNSA_ILi0EEESR_SR_EEEEENS5_IJNS4_10UnderscoreESU_SU_EEEEENS4_13SM90_TMA_LOADENS4_14ComposedLayoutINS4_7SwizzleILi3ELi4ELi3EEENS4_18smem_ptr_flag_bitsILi8EEENSQ_INS5_IJNSA_ILi8EEESF_EEENS5_IJSF_SB_EEEEEEEvNS4_8identityESX_S17_vS18_EENS_8epilogue10collective18CollectiveEpilogueINS1A_23Sm100TmaWarpSpecializedILi1ELi1ELi32ELb0ELb0EEEJSG_NS5_IJNSQ_ISE_SB_EES1F_EEEaSH_aSH_NS1A_6fusion15FusionCallbacksIS1E_NS1H_17LinearCombinationIaiaiLNS_15FloatRoundStyleE2EEESG_S1G_JEEENS4_5SM1004TMEM4LOAD26SM100_TMEM_LOAD_16dp32b32xESX_NSY_INSZ_ILi2ELi4ELi3EEES12_NSQ_INS5_IJS13_SE_EEENS5_IJSE_SB_EEEEEEENS4_39AutoVectorizingCopyWithAssumedAlignmentILi128EEENS4_14SM90_TMA_STOREES1V_S1X_S1X_EEEvvEEEEvNT_6ParamsE)
        /*0044*/ 	.word	0x00000000
.L_29:


//--------------------- .nv.compat                --------------------------
	.section	.nv.compat,"",@"SHT_CUDA_COMPAT_INFO"
	.align	4
        /*0000*/ 	.byte	0x02, 0x09, 0x01, 0x00, 0x02, 0x02, 0x03, 0x00, 0x02, 0x05, 0x06, 0x00, 0x03, 0x07, 0x01, 0x01
        /*0010*/ 	.byte	0x02, 0x03, 0x01, 0x00, 0x02, 0x06, 0x01, 0x00, 0x04, 0x0b, 0x08, 0x00, 0x01, 0x00, 0x00, 0x00
        /*0020*/ 	.byte	0x00, 0x00, 0x00, 0x00


//--------------------- .nv.info._ZN7cutlass13device_kernelINS_4gemm6kernel13GemmUniversalIN4cute5tupleIJiiiiEEENS1_10collective13CollectiveMmaINS1_35MainloopSm100TmaUmmaWarpSpecializedILi13ELi2ELi4ENS5_IJNS4_1CILi1EEESB_SB_EEEEENS5_IJNSA_ILi64EEESE_NSA_ILi128EEEEEEaNS5_IJlSB_lEEEaSH_NS4_8TiledMMAINS4_8MMA_AtomIJNS4_15SM100_MMA_S8_SSIaaiLi64ELi64ELNS4_4UMMA5MajorE0ELSM_0ELNSL_8SaturateE0EEEEEENS4_6LayoutISC_NS5_IJNSA_ILi0EEESR_SR_EEEEENS5_IJNS4_10UnderscoreESU_SU_EEEEENS4_13SM90_TMA_LOADENS4_14ComposedLayoutINS4_7SwizzleILi3ELi4ELi3EEENS4_18smem_ptr_flag_bitsILi8EEENSQ_INS5_IJNSA_ILi8EEESF_EEENS5_IJSF_SB_EEEEEEEvNS4_8identityESX_S17_vS18_EENS_8epilogue10collective18CollectiveEpilogueINS1A_23Sm100TmaWarpSpecializedILi1ELi1ELi32ELb0ELb0EEEJSG_NS5_IJNSQ_ISE_SB_EES1F_EEEaSH_aSH_NS1A_6fusion15FusionCallbacksIS1E_NS1H_17LinearCombinationIaiaiLNS_15FloatRoundStyleE2EEESG_S1G_JEEENS4_5SM1004TMEM4LOAD26SM100_TMEM_LOAD_16dp32b32xESX_NSY_INSZ_ILi2ELi4ELi3EEES12_NSQ_INS5_IJS13_SE_EEENS5_IJSE_SB_EEEEEEENS4_39AutoVectorizingCopyWithAssumedAlignmentILi128EEENS4_14SM90_TMA_STOREES1V_S1X_S1X_EEEvvEEEEvNT_6ParamsE --------------------------
	.section	.nv.info._ZN7cutlass13device_kernelINS_4gemm6kernel13GemmUniversalIN4cute5tupleIJiiiiEEENS1_10collective13CollectiveMmaINS1_35MainloopSm100TmaUmmaWarpSpecializedILi13ELi2ELi4ENS5_IJNS4_1CILi1EEESB_SB_EEEEENS5_IJNSA_ILi64EEESE_NSA_ILi128EEEEEEaNS5_IJlSB_lEEEaSH_NS4_8TiledMMAINS4_8MMA_AtomIJNS4_15SM100_MMA_S8_SSIaaiLi64ELi64ELNS4_4UMMA5MajorE0ELSM_0ELNSL_8SaturateE0EEEEEENS4_6LayoutISC_NS5_IJNSA_ILi0EEESR_SR_EEEEENS5_IJNS4_10UnderscoreESU_SU_EEEEENS4_13SM90_TMA_LOADENS4_14ComposedLayoutINS4_7SwizzleILi3ELi4ELi3EEENS4_18smem_ptr_flag_bitsILi8EEENSQ_INS5_IJNSA_ILi8EEESF_EEENS5_IJSF_SB_EEEEEEEvNS4_8identityESX_S17_vS18_EENS_8epilogue10collective18CollectiveEpilogueINS1A_23Sm100TmaWarpSpecializedILi1ELi1ELi32ELb0ELb0EEEJSG_NS5_IJNSQ_ISE_SB_EES1F_EEEaSH_aSH_NS1A_6fusion15FusionCallbacksIS1E_NS1H_17LinearCombinationIaiaiLNS_15FloatRoundStyleE2EEESG_S1G_JEEENS4_5SM1004TMEM4LOAD26SM100_TMEM_LOAD_16dp32b32xESX_NSY_INSZ_ILi2ELi4ELi3EEES12_NSQ_INS5_IJS13_SE_EEENS5_IJSE_SB_EEEEEEENS4_39AutoVectorizingCopyWithAssumedAlignmentILi128EEENS4_14SM90_TMA_STOREES1V_S1X_S1X_EEEvvEEEEvNT_6ParamsE,"",@"SHT_CUDA_INFO"
	.sectionflags	@""
	.align	4


	//----- nvinfo : EIATTR_CUDA_API_VERSION
	.align		4
        /*0000*/ 	.byte	0x04, 0x37
        /*0002*/ 	.short	(.L_31 - .L_30)
.L_30:
        /*0004*/ 	.word	0x00000082


	//----- nvinfo : EIATTR_KPARAM_INFO
	.align		4
.L_31:
        /*0008*/ 	.byte	0x04, 0x17
        /*000a*/ 	.short	(.L_33 - .L_32)
.L_32:
        /*000c*/ 	.word	0x00000000
        /*0010*/ 	.short	0x0000
        /*0012*/ 	.short	0x0000
        /*0014*/ 	.byte	0x00, 0xf0, 0x01, 0x20


	//----- nvinfo : EIATTR_AT_ENTRY_FRAGMENTS
	.align		4
.L_33:
        /*0018*/ 	.byte	0x04, 0x4f
        /*001a*/ 	.short	(.L_35 - .L_34)


	//   ....[0]....
.L_34:
        /*001c*/ 	.word	0x00000006


	//----- nvinfo : EIATTR_RESERVED_SMEM_USED
	.align		4
.L_35:
        /*0020*/ 	.byte	0x01, 0x41
	.zero		2


	//----- nvinfo : EIATTR_SPARSE_MMA_MASK
	.align		4
        /*0024*/ 	.byte	0x03, 0x50
        /*0026*/ 	.short	0x0000


	//----- nvinfo : EIATTR_TCGEN05_1CTA_USED
	.align		4
        /*0028*/ 	.byte	0x01, 0x51
	.zero		2


	//----- nvinfo : EIATTR_MAXREG_COUNT
	.align		4
        /*002c*/ 	.byte	0x03, 0x1b
        /*002e*/ 	.short	0x00ff


	//----- nvinfo : EIATTR_NUM_BARRIERS
	.align		4
        /*0030*/ 	.byte	0x02, 0x4c
        /*0032*/ 	.byte	0x07
	.zero		1


	//----- nvinfo : EIATTR_EXTERNS
	.align		4
        /*0034*/ 	.byte	0x04, 0x0f
        /*0036*/ 	.short	(.L_37 - .L_36)


	//   ....[0]....
	.align		4
.L_36:
        /*0038*/ 	.word	index@(__assertfail)


	//----- nvinfo : EIATTR_MERCURY_ISA_VERSION
	.align		4
.L_37:
        /*003c*/ 	.byte	0x03, 0x5f
        /*003e*/ 	.short	0x0101


	//----- nvinfo : EIATTR_INT_WARP_WIDE_INSTR_OFFSETS
	.align		4
        /*0040*/ 	.byte	0x04, 0x31
        /*0042*/ 	.short	(.L_39 - .L_38)


	//   ....[0]....
.L_38:
        /*0044*/ 	.word	0x00001eb0


	//   ....[1]....
        /*0048*/ 	.word	0x00003e70


	//   ....[2]....
        /*004c*/ 	.word	0x00003e90


	//   ....[3]....
        /*0050*/ 	.word	0x00003ec0


	//   ....[4]....
        /*0054*/ 	.word	0x000048d0


	//   ....[5]....
        /*0058*/ 	.word	0x000049c0


	//----- nvinfo : EIATTR_COOP_GROUP_MASK_REGIDS
	.align		4
.L_39:
        /*005c*/ 	.byte	0x04, 0x29
        /*005e*/ 	.short	(.L_41 - .L_40)


	//   ....[0]....
.L_40:
        /*0060*/ 	.word	0xffffffff


	//   ....[1]....
        /*0064*/ 	.word	0xffffffff


	//   ....[2]....
        /*0068*/ 	.word	0xffffffff


	//   ....[3]....
        /*006c*/ 	.word	0xffffffff


	//   ....[4]....
        /*0070*/ 	.word	0xffffffff


	//   ....[5]....
        /*0074*/ 	.word	0xffffffff


	//   ....[6]....
        /*0078*/ 	.word	0xffffffff


	//   ....[7]....
        /*007c*/ 	.word	0xffffffff


	//   ....[8]....
        /*0080*/ 	.word	0xffffffff


	//   ....[9]....
        /*0084*/ 	.word	0xffffffff


	//   ....[10]....
        /*0088*/ 	.word	0xffffffff


	//   ....[11]....
        /*008c*/ 	.word	0xffffffff


	//   ....[12]....
        /*0090*/ 	.word	0xffffffff


	//----- nvinfo : EIATTR_COOP_GROUP_INSTR_OFFSETS
	.align		4
.L_41:
        /*0094*/ 	.byte	0x04, 0x28
        /*0096*/ 	.short	(.L_43 - .L_42)


	//   ....[0]....
.L_42:
        /*0098*/ 	.word	0x00000090


	//   ....[1]....
        /*009c*/ 	.word	0x000004d0


	//   ....[2]....
        /*00a0*/ 	.word	0x00000790


	//   ....[3]....
        /*00a4*/ 	.word	0x000008d0


	//   ....[4]....
        /*00a8*/ 	.word	0x000009d0


	//   ....[5]....
        /*00ac*/ 	.word	0x00000b40


	//   ....[6]....
        /*00b0*/ 	.word	0x00000ce0


	//   ....[7]....
        /*00b4*/ 	.word	0x00001d90


	//   ....[8]....
        /*00b8*/ 	.word	0x00003080


	//   ....[9]....
        /*00bc*/ 	.word	0x00003290


	//   ....[10]....
        /*00c0*/ 	.word	0x000032c0


	//   ....[11]....
        /*00c4*/ 	.word	0x00003d50


	//   ....[12]....
        /*00c8*/ 	.word	0x00003f80


	//----- nvinfo : EIATTR_VRC_CTA_INIT_COUNT
	.align		4
.L_43:
        /*00cc*/ 	.byte	0x02, 0x4a
        /*00ce*/ 	.byte	0x80
	.zero		1


	//----- nvinfo : EIATTR_SYSCALL_OFFSETS
	.align		4
        /*00d0*/ 	.byte	0x04, 0x46
        /*00d2*/ 	.short	(.L_45 - .L_44)


	//   ....[0]....
.L_44:
        /*00d4*/ 	.word	0x000053e0


	//   ....[1]....
        /*00d8*/ 	.word	0x00005520


	//   ....[2]....
        /*00dc*/ 	.word	0x00005c80


	//----- nvinfo : EIATTR_MBARRIER_INSTR_OFFSETS
	.align		4
.L_45:
        /*00e0*/ 	.byte	0x04, 0x39
        /*00e2*/ 	.short	(.L_47 - .L_46)


	//   ....[0]....
.L_46:
        /*00e4*/ 	.word	0x000005d0
        /*00e8*/ 	.word	0x000000ff
        /*00ec*/ 	.word	0x00000000
        /*00f0*/ 	.short	0x0100
        /*00f2*/ 	.byte	0x05
	.zero		1


	//   ....[1]....
        /*00f4*/ 	.word	0x000005e0
        /*00f8*/ 	.word	0x000000ff
        /*00fc*/ 	.word	0x00000068
        /*0100*/ 	.short	0x0100
        /*0102*/ 	.byte	0x05
	.zero		1


	//   ....[2]....
        /*0104*/ 	.word	0x000005f0
        /*0108*/ 	.word	0x000000ff
        /*010c*/ 	.word	0x00000008
        /*0110*/ 	.short	0x0100
        /*0112*/ 	.byte	0x05
	.zero		1


	//   ....[3]....
        /*0114*/ 	.word	0x00000600
        /*0118*/ 	.word	0x000000ff
        /*011c*/ 	.word	0x00000070
        /*0120*/ 	.short	0x0100
        /*0122*/ 	.byte	0x05
	.zero		1


	//   ....[4]....
        /*0124*/ 	.word	0x00000610
        /*0128*/ 	.word	0x000000ff
        /*012c*/ 	.word	0x00000010
        /*0130*/ 	.short	0x0100
        /*0132*/ 	.byte	0x05
	.zero		1


	//   ....[5]....
        /*0134*/ 	.word	0x00000620
        /*0138*/ 	.word	0x000000ff
        /*013c*/ 	.word	0x00000078
        /*0140*/ 	.short	0x0100
        /*0142*/ 	.byte	0x05
	.zero		1


	//   ....[6]....
        /*0144*/ 	.word	0x00000630
        /*0148*/ 	.word	0x000000ff
        /*014c*/ 	.word	0x00000018
        /*0150*/ 	.short	0x0100
        /*0152*/ 	.byte	0x05
	.zero		1


	//   ....[7]....
        /*0154*/ 	.word	0x00000640
        /*0158*/ 	.word	0x000000ff
        /*015c*/ 	.word	0x00000080
        /*0160*/ 	.short	0x0100
        /*0162*/ 	.byte	0x05
	.zero		1


	//   ....[8]....
        /*0164*/ 	.word	0x00000650
        /*0168*/ 	.word	0x000000ff
        /*016c*/ 	.word	0x00000020
        /*0170*/ 	.short	0x0100
        /*0172*/ 	.byte	0x05
	.zero		1


	//   ....[9]....
        /*0174*/ 	.word	0x00000660
        /*0178*/ 	.word	0x000000ff
        /*017c*/ 	.word	0x00000088
        /*0180*/ 	.short	0x0100
        /*0182*/ 	.byte	0x05
	.zero		1


	//   ....[10]....
        /*0184*/ 	.word	0x00000670
        /*0188*/ 	.word	0x000000ff
        /*018c*/ 	.word	0x00000028
        /*0190*/ 	.short	0x0100
        /*0192*/ 	.byte	0x05
	.zero		1


	//   ....[11]....
        /*0194*/ 	.word	0x00000680
        /*0198*/ 	.word	0x000000ff
        /*019c*/ 	.word	0x00000090
        /*01a0*/ 	.short	0x0100
        /*01a2*/ 	.byte	0x05
	.zero		1


	//   ....[12]....
        /*01a4*/ 	.word	0x00000690
        /*01a8*/ 	.word	0x000000ff
        /*01ac*/ 	.word	0x00000030
        /*01b0*/ 	.short	0x0100
        /*01b2*/ 	.byte	0x05
	.zero		1


	//   ....[13]....
        /*01b4*/ 	.word	0x000006a0
        /*01b8*/ 	.word	0x000000ff
        /*01bc*/ 	.word	0x00000098
        /*01c0*/ 	.short	0x0100
        /*01c2*/ 	.byte	0x05
	.zero		1


	//   ....[14]....
        /*01c4*/ 	.word	0x000006b0
        /*01c8*/ 	.word	0x000000ff
        /*01cc*/ 	.word	0x00000038
        /*01d0*/ 	.short	0x0100
        /*01d2*/ 	.byte	0x05
	.zero		1


	//   ....[15]....
        /*01d4*/ 	.word	0x000006c0
        /*01d8*/ 	.word	0x000000ff
        /*01dc*/ 	.word	0x000000a0
        /*01e0*/ 	.short	0x0100
        /*01e2*/ 	.byte	0x05
	.zero		1


	//   ....[16]....
        /*01e4*/ 	.word	0x000006d0
        /*01e8*/ 	.word	0x000000ff
        /*01ec*/ 	.word	0x00000040
        /*01f0*/ 	.short	0x0100
        /*01f2*/ 	.byte	0x05
	.zero		1


	//   ....[17]....
        /*01f4*/ 	.word	0x000006e0
        /*01f8*/ 	.word	0x000000ff
        /*01fc*/ 	.word	0x000000a8
        /*0200*/ 	.short	0x0100
        /*0202*/ 	.byte	0x05
	.zero		1


	//   ....[18]....
        /*0204*/ 	.word	0x000006f0
        /*0208*/ 	.word	0x000000ff
        /*020c*/ 	.word	0x00000048
        /*0210*/ 	.short	0x0100
        /*0212*/ 	.byte	0x05
	.zero		1


	//   ....[19]....
        /*0214*/ 	.word	0x00000700
        /*0218*/ 	.word	0x000000ff
        /*021c*/ 	.word	0x000000b0
        /*0220*/ 	.short	0x0100
        /*0222*/ 	.byte	0x05
	.zero		1


	//   ....[20]....
        /*0224*/ 	.word	0x00000710
        /*0228*/ 	.word	0x000000ff
        /*022c*/ 	.word	0x00000050
        /*0230*/ 	.short	0x0100
        /*0232*/ 	.byte	0x05
	.zero		1


	//   ....[21]....
        /*0234*/ 	.word	0x00000720
        /*0238*/ 	.word	0x000000ff
        /*023c*/ 	.word	0x000000b8
        /*0240*/ 	.short	0x0100
        /*0242*/ 	.byte	0x05
	.zero		1


	//   ....[22]....
        /*0244*/ 	.word	0x00000730
        /*0248*/ 	.word	0x000000ff
        /*024c*/ 	.word	0x00000058
        /*0250*/ 	.short	0x0100
        /*0252*/ 	.byte	0x05
	.zero		1


	//   ....[23]....
        /*0254*/ 	.word	0x00000740
        /*0258*/ 	.word	0x000000ff
        /*025c*/ 	.word	0x000000c0
        /*0260*/ 	.short	0x0100
        /*0262*/ 	.byte	0x05
	.zero		1


	//   ....[24]....
        /*0264*/ 	.word	0x00000750
        /*0268*/ 	.word	0x000000ff
        /*026c*/ 	.word	0x00000060
        /*0270*/ 	.short	0x0100
        /*0272*/ 	.byte	0x05
	.zero		1


	//   ....[25]....
        /*0274*/ 	.word	0x00000760
        /*0278*/ 	.word	0x000000ff
        /*027c*/ 	.word	0x000000c8
        /*0280*/ 	.short	0x0100
        /*0282*/ 	.byte	0x05
	.zero		1


	//   ....[26]....
        /*0284*/ 	.word	0x000008a0
        /*0288*/ 	.word	0x000000ff
        /*028c*/ 	.word	0x000000d0
        /*0290*/ 	.short	0x0100
        /*0292*/ 	.byte	0x06
	.zero		1


	//   ....[27]....
        /*0294*/ 	.word	0x000008b0
        /*0298*/ 	.word	0x000000ff
        /*029c*/ 	.word	0x000000d8
        /*02a0*/ 	.short	0x0100
        /*02a2*/ 	.byte	0x06
	.zero		1


	//   ....[28]....
        /*02a4*/ 	.word	0x000009a0
        /*02a8*/ 	.word	0x000000ff
        /*02ac*/ 	.word	0x000000e0
        /*02b0*/ 	.short	0x0100
        /*02b2*/ 	.byte	0x05
	.zero		1


	//   ....[29]....
        /*02b4*/ 	.word	0x000009b0
        /*02b8*/ 	.word	0x000000ff
        /*02bc*/ 	.word	0x000000e8
        /*02c0*/ 	.short	0x0100
        /*02c2*/ 	.byte	0x05
	.zero		1


	//   ....[30]....
        /*02c4*/ 	.word	0x00000af0
        /*02c8*/ 	.word	0x000000ff
        /*02cc*/ 	.word	0x000000f0
        /*02d0*/ 	.short	0x0100
        /*02d2*/ 	.byte	0x05
	.zero		1


	//   ....[31]....
        /*02d4*/ 	.word	0x00000b00
        /*02d8*/ 	.word	0x000000ff
        /*02dc*/ 	.word	0x00000100
        /*02e0*/ 	.short	0x0100
        /*02e2*/ 	.byte	0x05
	.zero		1


	//   ....[32]....
        /*02e4*/ 	.word	0x00000b10
        /*02e8*/ 	.word	0x000000ff
        /*02ec*/ 	.word	0x000000f8
        /*02f0*/ 	.short	0x0100
        /*02f2*/ 	.byte	0x05
	.zero		1


	//   ....[33]....
        /*02f4*/ 	.word	0x00000b20
        /*02f8*/ 	.word	0x000000ff
        /*02fc*/ 	.word	0x00000108
        /*0300*/ 	.short	0x0100
        /*0302*/ 	.byte	0x05
	.zero		1


	//   ....[34]....
        /*0304*/ 	.word	0x00000c50
        /*0308*/ 	.word	0x000000ff
        /*030c*/ 	.word	0x00000110
        /*0310*/ 	.short	0x0100
        /*0312*/ 	.byte	0x06
	.zero		1


	//   ....[35]....
        /*0314*/ 	.word	0x00000c60
        /*0318*/ 	.word	0x000000ff
        /*031c*/ 	.word	0x00000130
        /*0320*/ 	.short	0x0100
        /*0322*/ 	.byte	0x06
	.zero		1


	//   ....[36]....
        /*0324*/ 	.word	0x00000c70
        /*0328*/ 	.word	0x000000ff
        /*032c*/ 	.word	0x00000118
        /*0330*/ 	.short	0x0100
        /*0332*/ 	.byte	0x06
	.zero		1


	//   ....[37]....
        /*0334*/ 	.word	0x00000c80
        /*0338*/ 	.word	0x000000ff
        /*033c*/ 	.word	0x00000138
        /*0340*/ 	.short	0x0100
        /*0342*/ 	.byte	0x06
	.zero		1


	//   ....[38]....
        /*0344*/ 	.word	0x00000c90
        /*0348*/ 	.word	0x000000ff
        /*034c*/ 	.word	0x00000120
        /*0350*/ 	.short	0x0100
        /*0352*/ 	.byte	0x06
	.zero		1


	//   ....[39]....
        /*0354*/ 	.word	0x00000ca0
        /*0358*/ 	.word	0x000000ff
        /*035c*/ 	.word	0x00000140
        /*0360*/ 	.short	0x0100
        /*0362*/ 	.byte	0x06
	.zero		1


	//   ....[40]....
        /*0364*/ 	.word	0x00000cb0
        /*0368*/ 	.word	0x000000ff
        /*036c*/ 	.word	0x00000128
        /*0370*/ 	.short	0x0100
        /*0372*/ 	.byte	0x06
	.zero		1


	//   ....[41]....
        /*0374*/ 	.word	0x00000cc0
        /*0378*/ 	.word	0x000000ff
        /*037c*/ 	.word	0x00000148
        /*0380*/ 	.short	0x0100
        /*0382*/ 	.byte	0x06
	.zero		1


	//   ....[42]....
        /*0384*/ 	.word	0x00000db0
        /*0388*/ 	.word	0x000000ff
        /*038c*/ 	.word	0x00000150
        /*0390*/ 	.short	0x0100
        /*0392*/ 	.byte	0x05
	.zero		1


	//   ....[43]....
        /*0394*/ 	.word	0x00000dc0
        /*0398*/ 	.word	0x000000ff
        /*039c*/ 	.word	0x00000160
        /*03a0*/ 	.short	0x0100
        /*03a2*/ 	.byte	0x05
	.zero		1


	//   ....[44]....
        /*03a4*/ 	.word	0x00000dd0
        /*03a8*/ 	.word	0x000000ff
        /*03ac*/ 	.word	0x00000158
        /*03b0*/ 	.short	0x0100
        /*03b2*/ 	.byte	0x05
	.zero		1


	//   ....[45]....
        /*03b4*/ 	.word	0x00000de0
        /*03b8*/ 	.word	0x000000ff
        /*03bc*/ 	.word	0x00000168
        /*03c0*/ 	.short	0x0100
        /*03c2*/ 	.byte	0x05
	.zero		1


	//   ....[46]....
        /*03c4*/ 	.word	0x000016b0
        /*03c8*/ 	.word	0x00000003
        /*03cc*/ 	.word	0x00000160
        /*03d0*/ 	.short	0x010a
        /*03d2*/ 	.byte	0xff
	.zero		1


	//   ....[47]....
        /*03d4*/ 	.word	0x000016e0
        /*03d8*/ 	.word	0x00000003
        /*03dc*/ 	.word	0x00000150
        /*03e0*/ 	.short	0x0101
        /*03e2*/ 	.byte	0xff
	.zero		1


	//   ....[48]....
        /*03e4*/ 	.word	0x000017b0
        /*03e8*/ 	.word	0x000000ff
        /*03ec*/ 	.word	0x00000068
        /*03f0*/ 	.short	0x010a
        /*03f2*/ 	.byte	0x08
	.zero		1


	//   ....[49]....
        /*03f4*/ 	.word	0x00001850
        /*03f8*/ 	.word	0x000000ff
        /*03fc*/ 	.word	0x00000068
        /*0400*/ 	.short	0x010a
        /*0402*/ 	.byte	0x21
	.zero		1


	//   ....[50]....
        /*0404*/ 	.word	0x000019b0
        /*0408*/ 	.word	0x000000ff
        /*040c*/ 	.word	0x00000068
        /*0410*/ 	.short	0x010a
        /*0412*/ 	.byte	0x08
	.zero		1


	//   ....[51]....
        /*0414*/ 	.word	0x00001aa0
        /*0418*/ 	.word	0x000000ff
        /*041c*/ 	.word	0x000000e8
        /*0420*/ 	.short	0x0101
        /*0422*/ 	.byte	0x04
	.zero		1


	//   ....[52]....
        /*0424*/ 	.word	0x00001ac0
        /*0428*/ 	.word	0x000000ff
        /*042c*/ 	.word	0x00000068
        /*0430*/ 	.short	0x010a
        /*0432*/ 	.byte	0x08
	.zero		1


	//   ....[53]....
        /*0434*/ 	.word	0x00001b40
        /*0438*/ 	.word	0x000000ff
        /*043c*/ 	.word	0x00000068
        /*0440*/ 	.short	0x010a
        /*0442*/ 	.byte	0x11
	.zero		1


	//   ....[54]....
        /*0444*/ 	.word	0x00001ca0
        /*0448*/ 	.word	0x000000ff
        /*044c*/ 	.word	0x00000068
        /*0450*/ 	.short	0x010a
        /*0452*/ 	.byte	0x08
	.zero		1


	//   ....[55]....
        /*0454*/ 	.word	0x00001dc0
        /*0458*/ 	.word	0x00000002
        /*045c*/ 	.word	0x000000f0
        /*0460*/ 	.short	0x010a
        /*0462*/ 	.byte	0xff
	.zero		1


	//   ....[56]....
        /*0464*/ 	.word	0x00001e80
        /*0468*/ 	.word	0x00000002
        /*046c*/ 	.word	0x00000000
        /*0470*/ 	.short	0x0101
        /*0472*/ 	.byte	0xff
	.zero		1


	//   ....[57]....
        /*0474*/ 	.word	0x000023e0
        /*0478*/ 	.word	0x000000ff
        /*047c*/ 	.word	0x00000000
        /*0480*/ 	.short	0x010a
        /*0482*/ 	.byte	0x05
	.zero		1


	//   ....[58]....
        /*0484*/ 	.word	0x00002470
        /*0488*/ 	.word	0x000000ff
        /*048c*/ 	.word	0x00000000
        /*0490*/ 	.short	0x010a
        /*0492*/ 	.byte	0x05
	.zero		1


	//   ....[59]....
        /*0494*/ 	.word	0x00002500
        /*0498*/ 	.word	0x000000ff
        /*049c*/ 	.word	0x00000000
        /*04a0*/ 	.short	0x010a
        /*04a2*/ 	.byte	0x05
	.zero		1


	//   ....[60]....
        /*04a4*/ 	.word	0x00002590
        /*04a8*/ 	.word	0x000000ff
        /*04ac*/ 	.word	0x00000000
        /*04b0*/ 	.short	0x010a
        /*04b2*/ 	.byte	0x05
	.zero		1


	//   ....[61]....
        /*04b4*/ 	.word	0x00002620
        /*04b8*/ 	.word	0x000000ff
        /*04bc*/ 	.word	0x00000000
        /*04c0*/ 	.short	0x010a
        /*04c2*/ 	.byte	0x05
	.zero		1


	//   ....[62]....
        /*04c4*/ 	.word	0x000026b0
        /*04c8*/ 	.word	0x000000ff
        /*04cc*/ 	.word	0x00000000
        /*04d0*/ 	.short	0x010a
        /*04d2*/ 	.byte	0x05
	.zero		1


	//   ....[63]....
        /*04d4*/ 	.word	0x00002740
        /*04d8*/ 	.word	0x000000ff
        /*04dc*/ 	.word	0x00000000
        /*04e0*/ 	.short	0x010a
        /*04e2*/ 	.byte	0x05
	.zero		1


	//   ....[64]....
        /*04e4*/ 	.word	0x000027d0
        /*04e8*/ 	.word	0x000000ff
        /*04ec*/ 	.word	0x00000000
        /*04f0*/ 	.short	0x010a
        /*04f2*/ 	.byte	0x05
	.zero		1


	//   ....[65]....
        /*04f4*/ 	.word	0x00002860
        /*04f8*/ 	.word	0x000000ff
        /*04fc*/ 	.word	0x00000000
        /*0500*/ 	.short	0x010a
        /*0502*/ 	.byte	0x05
	.zero		1


	//   ....[66]....
        /*0504*/ 	.word	0x000028f0
        /*0508*/ 	.word	0x000000ff
        /*050c*/ 	.word	0x00000000
        /*0510*/ 	.short	0x010a
        /*0512*/ 	.byte	0x05
	.zero		1


	//   ....[67]....
        /*0514*/ 	.word	0x00002980
        /*0518*/ 	.word	0x000000ff
        /*051c*/ 	.word	0x00000000
        /*0520*/ 	.short	0x010a
        /*0522*/ 	.byte	0x05
	.zero		1


	//   ....[68]....
        /*0524*/ 	.word	0x00002a10
        /*0528*/ 	.word	0x000000ff
        /*052c*/ 	.word	0x00000000
        /*0530*/ 	.short	0x010a
        /*0532*/ 	.byte	0x05
	.zero		1


	//   ....[69]....
        /*0534*/ 	.word	0x00002ab0
        /*0538*/ 	.word	0x00000000
        /*053c*/ 	.word	0x00000000
        /*0540*/ 	.short	0x010a
        /*0542*/ 	.byte	0xff
	.zero		1


	//   ....[70]....
        /*0544*/ 	.word	0x00002bd0
        /*0548*/ 	.word	0x00000000
        /*054c*/ 	.word	0x00000150
        /*0550*/ 	.short	0x010a
        /*0552*/ 	.byte	0xff
	.zero		1


	//   ....[71]....
        /*0554*/ 	.word	0x00002c30
        /*0558*/ 	.word	0x00000004
        /*055c*/ 	.word	0x00000000
        /*0560*/ 	.short	0x0101
        /*0562*/ 	.byte	0xff
	.zero		1


	//   ....[72]....
        /*0564*/ 	.word	0x00002c50
        /*0568*/ 	.word	0x000000ff
        /*056c*/ 	.word	0x00000100
        /*0570*/ 	.short	0x010a
        /*0572*/ 	.byte	0x05
	.zero		1


	//   ....[73]....
        /*0574*/ 	.word	0x00002d70
        /*0578*/ 	.word	0x00000000
        /*057c*/ 	.word	0x000000f0
        /*0580*/ 	.short	0x010a
        /*0582*/ 	.byte	0xff
	.zero		1


	//   ....[74]....
        /*0584*/ 	.word	0x00002e80
        /*0588*/ 	.word	0x00000000
        /*058c*/ 	.word	0x00000000
        /*0590*/ 	.short	0x0101
        /*0592*/ 	.byte	0xff
	.zero		1


	//   ....[75]....
        /*0594*/ 	.word	0x00002f10
        /*0598*/ 	.word	0x000000ff
        /*059c*/ 	.word	0x00000100
        /*05a0*/ 	.short	0x0106
        /*05a2*/ 	.byte	0x05
	.zero		1


	//   ....[76]....
        /*05a4*/ 	.word	0x00002f30
        /*05a8*/ 	.word	0x000000ff
        /*05ac*/ 	.word	0x00000100
        /*05b0*/ 	.short	0x010a
        /*05b2*/ 	.byte	0x05
	.zero		1


	//   ....[77]....
        /*05b4*/ 	.word	0x00002fc0
        /*05b8*/ 	.word	0x000000ff
        /*05bc*/ 	.word	0x00000100
        /*05c0*/ 	.short	0x0106
        /*05c2*/ 	.byte	0x04
	.zero		1


	//   ....[78]....
        /*05c4*/ 	.word	0x00003000
        /*05c8*/ 	.word	0x00000000
        /*05cc*/ 	.word	0x00000100
        /*05d0*/ 	.short	0x010a
        /*05d2*/ 	.byte	0xff
	.zero		1


	//   ....[79]....
        /*05d4*/ 	.word	0x00003540
        /*05d8*/ 	.word	0x00000000
        /*05dc*/ 	.word	0x000000f0
        /*05e0*/ 	.short	0x010a
        /*05e2*/ 	.byte	0xff
	.zero		1


	//   ....[80]....
        /*05e4*/ 	.word	0x00003640
        /*05e8*/ 	.word	0x00000003
        /*05ec*/ 	.word	0x00000000
        /*05f0*/ 	.short	0x0101
        /*05f2*/ 	.byte	0xff
	.zero		1


	//   ....[81]....
        /*05f4*/ 	.word	0x00003650
        /*05f8*/ 	.word	0x000000ff
        /*05fc*/ 	.word	0x00000000
        /*0600*/ 	.short	0x010a
        /*0602*/ 	.byte	0x06
	.zero		1


	//   ....[82]....
        /*0604*/ 	.word	0x000036d0
        /*0608*/ 	.word	0x000000ff
        /*060c*/ 	.word	0x00000130
        /*0610*/ 	.short	0x010a
        /*0612*/ 	.byte	0x07
	.zero		1


	//   ....[83]....
        /*0614*/ 	.word	0x000037b0
        /*0618*/ 	.word	0x000000ff
        /*061c*/ 	.word	0x00000000
        /*0620*/ 	.short	0x010a
        /*0622*/ 	.byte	0x06
	.zero		1


	//   ....[84]....
        /*0624*/ 	.word	0x000038e0
        /*0628*/ 	.word	0x000000ff
        /*062c*/ 	.word	0x00000000
        /*0630*/ 	.short	0x010a
        /*0632*/ 	.byte	0x1a
	.zero		1


	//   ....[85]....
        /*0634*/ 	.word	0x00003b80
        /*0638*/ 	.word	0x000000ff
        /*063c*/ 	.word	0x00000000
        /*0640*/ 	.short	0x010a
        /*0642*/ 	.byte	0x06
	.zero		1


	//   ....[86]....
        /*0644*/ 	.word	0x00003c10
        /*0648*/ 	.word	0x000000ff
        /*064c*/ 	.word	0x00000000
        /*0650*/ 	.short	0x010a
        /*0652*/ 	.byte	0x06
	.zero		1


	//   ....[87]....
        /*0654*/ 	.word	0x00003ca0
        /*0658*/ 	.word	0x000000ff
        /*065c*/ 	.word	0x00000000
        /*0660*/ 	.short	0x010a
        /*0662*/ 	.byte	0x06
	.zero		1


	//   ....[88]....
        /*0664*/ 	.word	0x00003d30
        /*0668*/ 	.word	0x000000ff
        /*066c*/ 	.word	0x00000000
        /*0670*/ 	.short	0x010a
        /*0672*/ 	.byte	0x07
	.zero		1


	//   ....[89]....
        /*0674*/ 	.word	0x00004170
        /*0678*/ 	.word	0x00000000
        /*067c*/ 	.word	0x000000f0
        /*0680*/ 	.short	0x010a
        /*0682*/ 	.byte	0xff
	.zero		1


	//   ....[90]....
        /*0684*/ 	.word	0x00004260
        /*0688*/ 	.word	0x00000000
        /*068c*/ 	.word	0x00000000
        /*0690*/ 	.short	0x0101
        /*0692*/ 	.byte	0xff
	.zero		1


	//   ....[91]....
        /*0694*/ 	.word	0x00004580
        /*0698*/ 	.word	0x000000ff
        /*069c*/ 	.word	0x000000e8
        /*06a0*/ 	.short	0x010a
        /*06a2*/ 	.byte	0x06
	.zero		1


	//   ....[92]....
        /*06a4*/ 	.word	0x00004700
        /*06a8*/ 	.word	0x000000ff
        /*06ac*/ 	.word	0x000000d8
        /*06b0*/ 	.short	0x010a
        /*06b2*/ 	.byte	0x06
	.zero		1


	//   ....[93]....
        /*06b4*/ 	.word	0x00004a30
        /*06b8*/ 	.word	0x000000ff
        /*06bc*/ 	.word	0x000000d0
        /*06c0*/ 	.short	0x010b
        /*06c2*/ 	.byte	0x06
	.zero		1


	//   ....[94]....
        /*06c4*/ 	.word	0x00004a50
        /*06c8*/ 	.word	0x000000ff
        /*06cc*/ 	.word	0x00000000
        /*06d0*/ 	.short	0x0101
        /*06d2*/ 	.byte	0x25
	.zero		1


	//   ....[95]....
        /*06d4*/ 	.word	0x00004a90
        /*06d8*/ 	.word	0x00000000
        /*06dc*/ 	.word	0x000000d8
        /*06e0*/ 	.short	0x010a
        /*06e2*/ 	.byte	0xff
	.zero		1


	//   ....[96]....
        /*06e4*/ 	.word	0x00004df0
        /*06e8*/ 	.word	0x00000000
        /*06ec*/ 	.word	0x000000f0
        /*06f0*/ 	.short	0x010a
        /*06f2*/ 	.byte	0xff
	.zero		1


	//   ....[97]....
        /*06f4*/ 	.word	0x00004f00
        /*06f8*/ 	.word	0x00000000
        /*06fc*/ 	.word	0x00000000
        /*0700*/ 	.short	0x0101
        /*0702*/ 	.byte	0xff
	.zero		1


	//   ....[98]....
        /*0704*/ 	.word	0x000058b0
        /*0708*/ 	.word	0x000000ff
        /*070c*/ 	.word	0x000000d0
        /*0710*/ 	.short	0x010a
        /*0712*/ 	.byte	0x2b
	.zero		1


	//   ....[99]....
        /*0714*/ 	.word	0x000058d0
        /*0718*/ 	.word	0x0000005c
        /*071c*/ 	.word	0x00000110
        /*0720*/ 	.short	0x010a
        /*0722*/ 	.byte	0xff
	.zero		1


	//   ....[100]....
        /*0724*/ 	.word	0x00005a20
        /*0728*/ 	.word	0x000000ff
        /*072c*/ 	.word	0x000000d0
        /*0730*/ 	.short	0x010a
        /*0732*/ 	.byte	0x2b
	.zero		1


	//   ....[101]....
        /*0734*/ 	.word	0x00005b00
        /*0738*/ 	.word	0x000000ff
        /*073c*/ 	.word	0x00000000
        /*0740*/ 	.short	0x0101
        /*0742*/ 	.byte	0x04
	.zero		1


	//   ....[102]....
        /*0744*/ 	.word	0x00005b60
        /*0748*/ 	.word	0x0000005c
        /*074c*/ 	.word	0x00000110
        /*0750*/ 	.short	0x010a
        /*0752*/ 	.byte	0xff
	.zero		1


	//   ....[103]....
        /*0754*/ 	.word	0x00005ec0
        /*0758*/ 	.word	0x000000ff
        /*075c*/ 	.word	0x00000000
        /*0760*/ 	.short	0x0101
        /*0762*/ 	.byte	0x05
	.zero		1


	//   ....[104]....
        /*0764*/ 	.word	0x00006830
        /*0768*/ 	.word	0x00000003
        /*076c*/ 	.word	0x00000160
        /*0770*/ 	.short	0x010a
        /*0772*/ 	.byte	0xff
	.zero		1


	//   ....[105]....
        /*0774*/ 	.word	0x00006890
        /*0778*/ 	.word	0x00000002
        /*077c*/ 	.word	0x00000068
        /*0780*/ 	.short	0x010a
        /*0782*/ 	.byte	0xff
	.zero		1


	//   ....[106]....
        /*0784*/ 	.word	0x000068f0
        /*0788*/ 	.word	0x00000002
        /*078c*/ 	.word	0x00000068
        /*0790*/ 	.short	0x010a
        /*0792*/ 	.byte	0xff
	.zero		1


	//   ....[107]....
        /*0794*/ 	.word	0x00006940
        /*0798*/ 	.word	0x00000002
        /*079c*/ 	.word	0x000000f0
        /*07a0*/ 	.short	0x010a
        /*07a2*/ 	.byte	0xff
	.zero		1


	//   ....[108]....
        /*07a4*/ 	.word	0x000069a0
        /*07a8*/ 	.word	0x00000000
        /*07ac*/ 	.word	0x00000000
        /*07b0*/ 	.short	0x010a
        /*07b2*/ 	.byte	0xff
	.zero		1


	//   ....[109]....
        /*07b4*/ 	.word	0x00006a00
        /*07b8*/ 	.word	0x00000000
        /*07bc*/ 	.word	0x00000000
        /*07c0*/ 	.short	0x010a
        /*07c2*/ 	.byte	0xff
	.zero		1


	//   ....[110]....
        /*07c4*/ 	.word	0x00006a60
        /*07c8*/ 	.word	0x00000000
        /*07cc*/ 	.word	0x00000000
        /*07d0*/ 	.short	0x010a
        /*07d2*/ 	.byte	0xff
	.zero		1


	//   ....[111]....
        /*07d4*/ 	.word	0x00006ac0
        /*07d8*/ 	.word	0x00000000
        /*07dc*/ 	.word	0x00000000
        /*07e0*/ 	.short	0x010a
        /*07e2*/ 	.byte	0xff
	.zero		1


	//   ....[112]....
        /*07e4*/ 	.word	0x00006b20
        /*07e8*/ 	.word	0x00000000
        /*07ec*/ 	.word	0x00000000
        /*07f0*/ 	.short	0x010a
        /*07f2*/ 	.byte	0xff
	.zero		1


	//   ....[113]....
        /*07f4*/ 	.word	0x00006b80
        /*07f8*/ 	.word	0x00000000
        /*07fc*/ 	.word	0x00000000
        /*0800*/ 	.short	0x010a
        /*0802*/ 	.byte	0xff
	.zero		1


	//   ....[114]....
        /*0804*/ 	.word	0x00006be0
        /*0808*/ 	.word	0x00000000
        /*080c*/ 	.word	0x00000000
        /*0810*/ 	.short	0x010a
        /*0812*/ 	.byte	0xff
	.zero		1


	//   ....[115]....
        /*0814*/ 	.word	0x00006c40
        /*0818*/ 	.word	0x00000000
        /*081c*/ 	.word	0x00000000
        /*0820*/ 	.short	0x010a
        /*0822*/ 	.byte	0xff
	.zero		1


	//   ....[116]....
        /*0824*/ 	.word	0x00006ca0
        /*0828*/ 	.word	0x00000000
        /*082c*/ 	.word	0x00000000
        /*0830*/ 	.short	0x010a
        /*0832*/ 	.byte	0xff
	.zero		1


	//   ....[117]....
        /*0834*/ 	.word	0x00006d00
        /*0838*/ 	.word	0x00000000
        /*083c*/ 	.word	0x00000000
        /*0840*/ 	.short	0x010a
        /*0842*/ 	.byte	0xff
	.zero		1


	//   ....[118]....
        /*0844*/ 	.word	0x00006d60
        /*0848*/ 	.word	0x00000000
        /*084c*/ 	.word	0x00000000
        /*0850*/ 	.short	0x010a
        /*0852*/ 	.byte	0xff
	.zero		1


	//   ....[119]....
        /*0854*/ 	.word	0x00006dc0
        /*0858*/ 	.word	0x00000000
        /*085c*/ 	.word	0x00000000
        /*0860*/ 	.short	0x010a
        /*0862*/ 	.byte	0xff
	.zero		1


	//   ....[120]....
        /*0864*/ 	.word	0x00006e10
        /*0868*/ 	.word	0x00000000
        /*086c*/ 	.word	0x00000150
        /*0870*/ 	.short	0x010a
        /*0872*/ 	.byte	0xff
	.zero		1


	//   ....[121]....
        /*0874*/ 	.word	0x00006e70
        /*0878*/ 	.word	0x00000000
        /*087c*/ 	.word	0x00000100
        /*0880*/ 	.short	0x010a
        /*0882*/ 	.byte	0xff
	.zero		1


	//   ....[122]....
        /*0884*/ 	.word	0x00006ec0
        /*0888*/ 	.word	0x00000000
        /*088c*/ 	.word	0x000000f0
        /*0890*/ 	.short	0x010a
        /*0892*/ 	.byte	0xff
	.zero		1


	//   ....[123]....
        /*0894*/ 	.word	0x00006f20
        /*0898*/ 	.word	0x00000000
        /*089c*/ 	.word	0x00000100
        /*08a0*/ 	.short	0x010a
        /*08a2*/ 	.byte	0xff
	.zero		1


	//   ....[124]....
        /*08a4*/ 	.word	0x00006f70
        /*08a8*/ 	.word	0x00000000
        /*08ac*/ 	.word	0x000000f0
        /*08b0*/ 	.short	0x010a
        /*08b2*/ 	.byte	0xff
	.zero		1


	//   ....[125]....
        /*08b4*/ 	.word	0x00006fd0
        /*08b8*/ 	.word	0x00000003
        /*08bc*/ 	.word	0x00000130
        /*08c0*/ 	.short	0x010a
        /*08c2*/ 	.byte	0xff
	.zero		1


	//   ....[126]....
        /*08c4*/ 	.word	0x00007030
        /*08c8*/ 	.word	0x00000000
        /*08cc*/ 	.word	0x00000000
        /*08d0*/ 	.short	0x010a
        /*08d2*/ 	.byte	0xff
	.zero		1


	//   ....[127]....
        /*08d4*/ 	.word	0x00007090
        /*08d8*/ 	.word	0x00000000
        /*08dc*/ 	.word	0x00000000
        /*08e0*/ 	.short	0x010a
        /*08e2*/ 	.byte	0xff
	.zero		1


	//   ....[128]....
        /*08e4*/ 	.word	0x000070f0
        /*08e8*/ 	.word	0x00000000
        /*08ec*/ 	.word	0x00000000
        /*08f0*/ 	.short	0x010a
        /*08f2*/ 	.byte	0xff
	.zero		1


	//   ....[129]....
        /*08f4*/ 	.word	0x00007150
        /*08f8*/ 	.word	0x00000000
        /*08fc*/ 	.word	0x00000000
        /*0900*/ 	.short	0x010a
        /*0902*/ 	.byte	0xff
	.zero		1


	//   ....[130]....
        /*0904*/ 	.word	0x000071b0
        /*0908*/ 	.word	0x00000000
        /*090c*/ 	.word	0x00000000
        /*0910*/ 	.short	0x010a
        /*0912*/ 	.byte	0xff
	.zero		1


	//   ....[131]....
        /*0914*/ 	.word	0x00007200
        /*0918*/ 	.word	0x00000000
        /*091c*/ 	.word	0x000000f0
        /*0920*/ 	.short	0x010a
        /*0922*/ 	.byte	0xff
	.zero		1


	//   ....[132]....
        /*0924*/ 	.word	0x00007260
        /*0928*/ 	.word	0x00000000
        /*092c*/ 	.word	0x000000e8
        /*0930*/ 	.short	0x010a
        /*0932*/ 	.byte	0xff
	.zero		1


	//   ....[133]....
        /*0934*/ 	.word	0x000072c0
        /*0938*/ 	.word	0x00000003
        /*093c*/ 	.word	0x000000d8
        /*0940*/ 	.short	0x010a
        /*0942*/ 	.byte	0xff
	.zero		1


	//   ....[134]....
        /*0944*/ 	.word	0x00007310
        /*0948*/ 	.word	0x00000000
        /*094c*/ 	.word	0x000000f0
        /*0950*/ 	.short	0x010a
        /*0952*/ 	.byte	0xff
	.zero		1


	//   ....[135]....
        /*0954*/ 	.word	0x00007370
        /*0958*/ 	.word	0x00000000
        /*095c*/ 	.word	0x000000d0
        /*0960*/ 	.short	0x010a
        /*0962*/ 	.byte	0xff
	.zero		1


	//   ....[136]....
        /*0964*/ 	.word	0x000073c0
        /*0968*/ 	.word	0x0000005c
        /*096c*/ 	.word	0x00000110
        /*0970*/ 	.short	0x010a
        /*0972*/ 	.byte	0xff
	.zero		1


	//----- nvinfo : EIATTR_NUM_MBARRIERS
	.align		4
.L_47:
        /*0974*/ 	.byte	0x03, 0x38
        /*0976*/ 	.short	0x002e


	//----- nvinfo : EIATTR_EXIT_INSTR_OFFSETS
	.align		4
        /*0978*/ 	.byte	0x04, 0x1c
        /*097a*/ 	.short	(.L_49 - .L_48)


	//   ....[0]....
.L_48:
        /*097c*/ 	.word	0x00002ae0


	//   ....[1]....
        /*0980*/ 	.word	0x00002fd0


	//   ....[2]....
        /*0984*/ 	.word	0x00003030


	//   ....[3]....
        /*0988*/ 	.word	0x00003f90


	//   ....[4]....
        /*098c*/ 	.word	0x00004ac0


	//   ....[5]....
        /*0990*/ 	.word	0x00004b00


	//   ....[6]....
        /*0994*/ 	.word	0x00006820


	//----- nvinfo : EIATTR_MAX_THREADS
	.align		4
.L_49:
        /*0998*/ 	.byte	0x04, 0x05
        /*099a*/ 	.short	(.L_51 - .L_50)
.L_50:
        /*099c*/ 	.word	0x00000100
        /*09a0*/ 	.word	0x00000001
        /*09a4*/ 	.word	0x00000001


	//----- nvinfo : EIATTR_CRS_STACK_SIZE
	.align		4
.L_51:
        /*09a8*/ 	.byte	0x04, 0x1e
        /*09aa*/ 	.short	(.L_53 - .L_52)
.L_52:
        /*09ac*/ 	.word	0x00000000


	//----- nvinfo : EIATTR_CBANK_PARAM_SIZE
	.align		4
.L_53:
        /*09b0*/ 	.byte	0x03, 0x19
        /*09b2*/ 	.short	0x0800


	//----- nvinfo : EIATTR_PARAM_CBANK
	.align		4
        /*09b4*/ 	.byte	0x04, 0x0a
        /*09b6*/ 	.short	(.L_55 - .L_54)
	.align		4
.L_54:
        /*09b8*/ 	.word	index@(.nv.constant0._ZN7cutlass13device_kernelINS_4gemm6kernel13GemmUniversalIN4cute5tupleIJiiiiEEENS1_10collective13CollectiveMmaINS1_35MainloopSm100TmaUmmaWarpSpecializedILi13ELi2ELi4ENS5_IJNS4_1CILi1EEESB_SB_EEEEENS5_IJNSA_ILi64EEESE_NSA_ILi128EEEEEEaNS5_IJlSB_lEEEaSH_NS4_8TiledMMAINS4_8MMA_AtomIJNS4_15SM100_MMA_S8_SSIaaiLi64ELi64ELNS4_4UMMA5MajorE0ELSM_0ELNSL_8SaturateE0EEEEEENS4_6LayoutISC_NS5_IJNSA_ILi0EEESR_SR_EEEEENS5_IJNS4_10UnderscoreESU_SU_EEEEENS4_13SM90_TMA_LOADENS4_14ComposedLayoutINS4_7SwizzleILi3ELi4ELi3EEENS4_18smem_ptr_flag_bitsILi8EEENSQ_INS5_IJNSA_ILi8EEESF_EEENS5_IJSF_SB_EEEEEEEvNS4_8identityESX_S17_vS18_EENS_8epilogue10collective18CollectiveEpilogueINS1A_23Sm100TmaWarpSpecializedILi1ELi1ELi32ELb0ELb0EEEJSG_NS5_IJNSQ_ISE_SB_EES1F_EEEaSH_aSH_NS1A_6fusion15FusionCallbacksIS1E_NS1H_17LinearCombinationIaiaiLNS_15FloatRoundStyleE2EEESG_S1G_JEEENS4_5SM1004TMEM4LOAD26SM100_TMEM_LOAD_16dp32b32xESX_NSY_INSZ_ILi2ELi4ELi3EEES12_NSQ_INS5_IJS13_SE_EEENS5_IJSE_SB_EEEEEEENS4_39AutoVectorizingCopyWithAssumedAlignmentILi128EEENS4_14SM90_TMA_STOREES1V_S1X_S1X_EEEvvEEEEvNT_6ParamsE)
        /*09bc*/ 	.short	0x0380
        /*09be*/ 	.short	0x0800


	//----- nvinfo : EIATTR_SW_WAR
	.align		4
.L_55:
        /*09c0*/ 	.byte	0x04, 0x36
        /*09c2*/ 	.short	(.L_57 - .L_56)
.L_56:
        /*09c4*/ 	.word	0x00000008
.L_57:


//--------------------- .nv.callgraph             --------------------------
	.section	.nv.callgraph,"",@"SHT_CUDA_CALLGRAPH"
	.align	4
	.sectionentsize	8
	.align		4
        /*0000*/ 	.word	0x00000000
	.align		4
        /*0004*/ 	.word	0xffffffff
	.align		4
        /*0008*/ 	.word	index@(_ZN7cutlass13device_kernelINS_4gemm6kernel13GemmUniversalIN4cute5tupleIJiiiiEEENS1_10collective13CollectiveMmaINS1_35MainloopSm100TmaUmmaWarpSpecializedILi13ELi2ELi4ENS5_IJNS4_1CILi1EEESB_SB_EEEEENS5_IJNSA_ILi64EEESE_NSA_ILi128EEEEEEaNS5_IJlSB_lEEEaSH_NS4_8TiledMMAINS4_8MMA_AtomIJNS4_15SM100_MMA_S8_SSIaaiLi64ELi64ELNS4_4UMMA5MajorE0ELSM_0ELNSL_8SaturateE0EEEEEENS4_6LayoutISC_NS5_IJNSA_ILi0EEESR_SR_EEEEENS5_IJNS4_10UnderscoreESU_SU_EEEEENS4_13SM90_TMA_LOADENS4_14ComposedLayoutINS4_7SwizzleILi3ELi4ELi3EEENS4_18smem_ptr_flag_bitsILi8EEENSQ_INS5_IJNSA_ILi8EEESF_EEENS5_IJSF_SB_EEEEEEEvNS4_8identityESX_S17_vS18_EENS_8epilogue10collective18CollectiveEpilogueINS1A_23Sm100TmaWarpSpecializedILi1ELi1ELi32ELb0ELb0EEEJSG_NS5_IJNSQ_ISE_SB_EES1F_EEEaSH_aSH_NS1A_6fusion15FusionCallbacksIS1E_NS1H_17LinearCombinationIaiaiLNS_15FloatRoundStyleE2EEESG_S1G_JEEENS4_5SM1004TMEM4LOAD26SM100_TMEM_LOAD_16dp32b32xESX_NSY_INSZ_ILi2ELi4ELi3EEES12_NSQ_INS5_IJS13_SE_EEENS5_IJSE_SB_EEEEEEENS4_39AutoVectorizingCopyWithAssumedAlignmentILi128EEENS4_14SM90_TMA_STOREES1V_S1X_S1X_EEEvvEEEEvNT_6ParamsE)
	.align		4
        /*000c*/ 	.word	index@(__assertfail)
	.align		4
        /*0010*/ 	.word	0x00000000
	.align		4
        /*0014*/ 	.word	0xfffffffe
	.align		4
        /*0018*/ 	.word	0x00000000
	.align		4
        /*001c*/ 	.word	0xfffffffd
	.align		4
        /*0020*/ 	.word	0x00000000
	.align		4
        /*0024*/ 	.word	0xfffffffc


//--------------------- .nv.constant4             --------------------------
	.section	.nv.constant4,"a",@progbits
	.align	8
	.align		8
.nv.constant4:
        /*0000*/ 	.dword	__assertfail
	.align		8
        /*0008*/ 	.dword	__unnamed_1
	.align		8
        /*0010*/ 	.dword	__unnamed_2
	.align		8
        /*0018*/ 	.dword	_ZN40_INTERNAL_1c07e0a7_4_k_cu_6118d331_272874cuda3std3__45__cpo5beginE
	.align		8
        /*0020*/ 	.dword	_ZN40_INTERNAL_1c07e0a7_4_k_cu_6118d331_272874cuda3std3__45__cpo3endE
	.align		8
        /*0028*/ 	.dword	_ZN40_INTERNAL_1c07e0a7_4_k_cu_6118d331_272874cuda3std3__45__cpo6cbeginE
	.align		8
        /*0030*/ 	.dword	_ZN40_INTERNAL_1c07e0a7_4_k_cu_6118d331_272874cuda3std3__45__cpo4cendE
	.align		8
        /*0038*/ 	.dword	_ZN40_INTERNAL_1c07e0a7_4_k_cu_6118d331_272874cuda3std3__442_GLOBAL__N__1c07e0a7_4_k_cu_6118d331_272876ignoreE
	.align		8
        /*0040*/ 	.dword	_ZN40_INTERNAL_1c07e0a7_4_k_cu_6118d331_272874cuda3std3__419piecewise_constructE
	.align		8
        /*0048*/ 	.dword	_ZN40_INTERNAL_1c07e0a7_4_k_cu_6118d331_272874cuda3std3__48in_placeE
	.align		8
        /*0050*/ 	.dword	_ZN40_INTERNAL_1c07e0a7_4_k_cu_6118d331_272874cuda3std6ranges3__45__cpo4swapE
	.align		8
        /*0058*/ 	.dword	_ZN40_INTERNAL_1c07e0a7_4_k_cu_6118d331_272874cuda3std6ranges3__45__cpo9iter_moveE
	.align		8
        /*0060*/ 	.dword	_ZN40_INTERNAL_1c07e0a7_4_k_cu_6118d331_272874cute7productE
	.align		8
        /*0068*/ 	.dword	_ZN40_INTERNAL_1c07e0a7_4_k_cu_6118d331_272874cute1_E
	.align		8
        /*0070*/ 	.dword	$str$25
	.align		8
        /*0078*/ 	.dword	$str$26
	.align		8
        /*0080*/ 	.dword	$str$27
	.align		8
        /*0088*/ 	.dword	$str$28


//--------------------- .text._ZN7cutlass13device_kernelINS_4gemm6kernel13GemmUniversalIN4cute5tupleIJiiiiEEENS1_10collective13CollectiveMmaINS1_35MainloopSm100TmaUmmaWarpSpecializedILi13ELi2ELi4ENS5_IJNS4_1CILi1EEESB_SB_EEEEENS5_IJNSA_ILi64EEESE_NSA_ILi128EEEEEEaNS5_IJlSB_lEEEaSH_NS4_8TiledMMAINS4_8MMA_AtomIJNS4_15SM100_MMA_S8_SSIaaiLi64ELi64ELNS4_4UMMA5MajorE0ELSM_0ELNSL_8SaturateE0EEEEEENS4_6LayoutISC_NS5_IJNSA_ILi0EEESR_SR_EEEEENS5_IJNS4_10UnderscoreESU_SU_EEEEENS4_13SM90_TMA_LOADENS4_14ComposedLayoutINS4_7SwizzleILi3ELi4ELi3EEENS4_18smem_ptr_flag_bitsILi8EEENSQ_INS5_IJNSA_ILi8EEESF_EEENS5_IJSF_SB_EEEEEEEvNS4_8identityESX_S17_vS18_EENS_8epilogue10collective18CollectiveEpilogueINS1A_23Sm100TmaWarpSpecializedILi1ELi1ELi32ELb0ELb0EEEJSG_NS5_IJNSQ_ISE_SB_EES1F_EEEaSH_aSH_NS1A_6fusion15FusionCallbacksIS1E_NS1H_17LinearCombinationIaiaiLNS_15FloatRoundStyleE2EEESG_S1G_JEEENS4_5SM1004TMEM4LOAD26SM100_TMEM_LOAD_16dp32b32xESX_NSY_INSZ_ILi2ELi4ELi3EEES12_NSQ_INS5_IJS13_SE_EEENS5_IJSE_SB_EEEEEEENS4_39AutoVectorizingCopyWithAssumedAlignmentILi128EEENS4_14SM90_TMA_STOREES1V_S1X_S1X_EEEvvEEEEvNT_6ParamsE --------------------------
	.section	.text._ZN7cutlass13device_kernelINS_4gemm6kernel13GemmUniversalIN4cute5tupleIJiiiiEEENS1_10collective13CollectiveMmaINS1_35MainloopSm100TmaUmmaWarpSpecializedILi13ELi2ELi4ENS5_IJNS4_1CILi1EEESB_SB_EEEEENS5_IJNSA_ILi64EEESE_NSA_ILi128EEEEEEaNS5_IJlSB_lEEEaSH_NS4_8TiledMMAINS4_8MMA_AtomIJNS4_15SM100_MMA_S8_SSIaaiLi64ELi64ELNS4_4UMMA5MajorE0ELSM_0ELNSL_8SaturateE0EEEEEENS4_6LayoutISC_NS5_IJNSA_ILi0EEESR_SR_EEEEENS5_IJNS4_10UnderscoreESU_SU_EEEEENS4_13SM90_TMA_LOADENS4_14ComposedLayoutINS4_7SwizzleILi3ELi4ELi3EEENS4_18smem_ptr_flag_bitsILi8EEENSQ_INS5_IJNSA_ILi8EEESF_EEENS5_IJSF_SB_EEEEEEEvNS4_8identityESX_S17_vS18_EENS_8epilogue10collective18CollectiveEpilogueINS1A_23Sm100TmaWarpSpecializedILi1ELi1ELi32ELb0ELb0EEEJSG_NS5_IJNSQ_ISE_SB_EES1F_EEEaSH_aSH_NS1A_6fusion15FusionCallbacksIS1E_NS1H_17LinearCombinationIaiaiLNS_15FloatRoundStyleE2EEESG_S1G_JEEENS4_5SM1004TMEM4LOAD26SM100_TMEM_LOAD_16dp32b32xESX_NSY_INSZ_ILi2ELi4ELi3EEES12_NSQ_INS5_IJS13_SE_EEENS5_IJSE_SB_EEEEEEENS4_39AutoVectorizingCopyWithAssumedAlignmentILi128EEENS4_14SM90_TMA_STOREES1V_S1X_S1X_EEEvvEEEEvNT_6ParamsE,"ax",@progbits
	.align	128
.text._ZN7cutlass13device_kernelINS_4gemm6kernel13GemmUniversalIN4cute5tupleIJiiiiEEENS1_10collective13CollectiveMmaINS1_35MainloopSm100TmaUmmaWarpSpecializedILi13ELi2ELi4ENS5_IJNS4_1CILi1EEESB_SB_EEEEENS5_IJNSA_ILi64EEESE_NSA_ILi128EEEEEEaNS5_IJlSB_lEEEaSH_NS4_8TiledMMAINS4_8MMA_AtomIJNS4_15SM100_MMA_S8_SSIaaiLi64ELi64ELNS4_4UMMA5MajorE0ELSM_0ELNSL_8SaturateE0EEEEEENS4_6LayoutISC_NS5_IJNSA_ILi0EEESR_SR_EEEEENS5_IJNS4_10UnderscoreESU_SU_EEEEENS4_13SM90_TMA_LOADENS4_14ComposedLayoutINS4_7SwizzleILi3ELi4ELi3EEENS4_18smem_ptr_flag_bitsILi8EEENSQ_INS5_IJNSA_ILi8EEESF_EEENS5_IJSF_SB_EEEEEEEvNS4_8identityESX_S17_vS18_EENS_8epilogue10collective18CollectiveEpilogueINS1A_23Sm100TmaWarpSpecializedILi1ELi1ELi32ELb0ELb0EEEJSG_NS5_IJNSQ_ISE_SB_EES1F_EEEaSH_aSH_NS1A_6fusion15FusionCallbacksIS1E_NS1H_17LinearCombinationIaiaiLNS_15FloatRoundStyleE2EEESG_S1G_JEEENS4_5SM1004TMEM4LOAD26SM100_TMEM_LOAD_16dp32b32xESX_NSY_INSZ_ILi2ELi4ELi3EEES12_NSQ_INS5_IJS13_SE_EEENS5_IJSE_SB_EEEEEEENS4_39AutoVectorizingCopyWithAssumedAlignmentILi128EEENS4_14SM90_TMA_STOREES1V_S1X_S1X_EEEvvEEEEvNT_6ParamsE:
        .type           _ZN7cutlass13device_kernelINS_4gemm6kernel13GemmUniversalIN4cute5tupleIJiiiiEEENS1_10collective13CollectiveMmaINS1_35MainloopSm100TmaUmmaWarpSpecializedILi13ELi2ELi4ENS5_IJNS4_1CILi1EEESB_SB_EEEEENS5_IJNSA_ILi64EEESE_NSA_ILi128EEEEEEaNS5_IJlSB_lEEEaSH_NS4_8TiledMMAINS4_8MMA_AtomIJNS4_15SM100_MMA_S8_SSIaaiLi64ELi64ELNS4_4UMMA5MajorE0ELSM_0ELNSL_8SaturateE0EEEEEENS4_6LayoutISC_NS5_IJNSA_ILi0EEESR_SR_EEEEENS5_IJNS4_10UnderscoreESU_SU_EEEEENS4_13SM90_TMA_LOADENS4_14ComposedLayoutINS4_7SwizzleILi3ELi4ELi3EEENS4_18smem_ptr_flag_bitsILi8EEENSQ_INS5_IJNSA_ILi8EEESF_EEENS5_IJSF_SB_EEEEEEEvNS4_8identityESX_S17_vS18_EENS_8epilogue10collective18CollectiveEpilogueINS1A_23Sm100TmaWarpSpecializedILi1ELi1ELi32ELb0ELb0EEEJSG_NS5_IJNSQ_ISE_SB_EES1F_EEEaSH_aSH_NS1A_6fusion15FusionCallbacksIS1E_NS1H_17LinearCombinationIaiaiLNS_15FloatRoundStyleE2EEESG_S1G_JEEENS4_5SM1004TMEM4LOAD26SM100_TMEM_LOAD_16dp32b32xESX_NSY_INSZ_ILi2ELi4ELi3EEES12_NSQ_INS5_IJS13_SE_EEENS5_IJSE_SB_EEEEEEENS4_39AutoVectorizingCopyWithAssumedAlignmentILi128EEENS4_14SM90_TMA_STOREES1V_S1X_S1X_EEEvvEEEEvNT_6ParamsE,@function
        .size           _ZN7cutlass13device_kernelINS_4gemm6kernel13GemmUniversalIN4cute5tupleIJiiiiEEENS1_10collective13CollectiveMmaINS1_35MainloopSm100TmaUmmaWarpSpecializedILi13ELi2ELi4ENS5_IJNS4_1CILi1EEESB_SB_EEEEENS5_IJNSA_ILi64EEESE_NSA_ILi128EEEEEEaNS5_IJlSB_lEEEaSH_NS4_8TiledMMAINS4_8MMA_AtomIJNS4_15SM100_MMA_S8_SSIaaiLi64ELi64ELNS4_4UMMA5MajorE0ELSM_0ELNSL_8SaturateE0EEEEEENS4_6LayoutISC_NS5_IJNSA_ILi0EEESR_SR_EEEEENS5_IJNS4_10UnderscoreESU_SU_EEEEENS4_13SM90_TMA_LOADENS4_14ComposedLayoutINS4_7SwizzleILi3ELi4ELi3EEENS4_18smem_ptr_flag_bitsILi8EEENSQ_INS5_IJNSA_ILi8EEESF_EEENS5_IJSF_SB_EEEEEEEvNS4_8identityESX_S17_vS18_EENS_8epilogue10collective18CollectiveEpilogueINS1A_23Sm100TmaWarpSpecializedILi1ELi1ELi32ELb0ELb0EEEJSG_NS5_IJNSQ_ISE_SB_EES1F_EEEaSH_aSH_NS1A_6fusion15FusionCallbacksIS1E_NS1H_17LinearCombinationIaiaiLNS_15FloatRoundStyleE2EEESG_S1G_JEEENS4_5SM1004TMEM4LOAD26SM100_TMEM_LOAD_16dp32b32xESX_NSY_INSZ_ILi2ELi4ELi3EEES12_NSQ_INS5_IJS13_SE_EEENS5_IJSE_SB_EEEEEEENS4_39AutoVectorizingCopyWithAssumedAlignmentILi128EEENS4_14SM90_TMA_STOREES1V_S1X_S1X_EEEvvEEEEvNT_6ParamsE,(.L_x_156 - _ZN7cutlass13device_kernelINS_4gemm6kernel13GemmUniversalIN4cute5tupleIJiiiiEEENS1_10collective13CollectiveMmaINS1_35MainloopSm100TmaUmmaWarpSpecializedILi13ELi2ELi4ENS5_IJNS4_1CILi1EEESB_SB_EEEEENS5_IJNSA_ILi64EEESE_NSA_ILi128EEEEEEaNS5_IJlSB_lEEEaSH_NS4_8TiledMMAINS4_8MMA_AtomIJNS4_15SM100_MMA_S8_SSIaaiLi64ELi64ELNS4_4UMMA5MajorE0ELSM_0ELNSL_8SaturateE0EEEEEENS4_6LayoutISC_NS5_IJNSA_ILi0EEESR_SR_EEEEENS5_IJNS4_10UnderscoreESU_SU_EEEEENS4_13SM90_TMA_LOADENS4_14ComposedLayoutINS4_7SwizzleILi3ELi4ELi3EEENS4_18smem_ptr_flag_bitsILi8EEENSQ_INS5_IJNSA_ILi8EEESF_EEENS5_IJSF_SB_EEEEEEEvNS4_8identityESX_S17_vS18_EENS_8epilogue10collective18CollectiveEpilogueINS1A_23Sm100TmaWarpSpecializedILi1ELi1ELi32ELb0ELb0EEEJSG_NS5_IJNSQ_ISE_SB_EES1F_EEEaSH_aSH_NS1A_6fusion15FusionCallbacksIS1E_NS1H_17LinearCombinationIaiaiLNS_15FloatRoundStyleE2EEESG_S1G_JEEENS4_5SM1004TMEM4LOAD26SM100_TMEM_LOAD_16dp32b32xESX_NSY_INSZ_ILi2ELi4ELi3EEES12_NSQ_INS5_IJS13_SE_EEENS5_IJSE_SB_EEEEEEENS4_39AutoVectorizingCopyWithAssumedAlignmentILi128EEENS4_14SM90_TMA_STOREES1V_S1X_S1X_EEEvvEEEEvNT_6ParamsE)
        .other          _ZN7cutlass13device_kernelINS_4gemm6kernel13GemmUniversalIN4cute5tupleIJiiiiEEENS1_10collective13CollectiveMmaINS1_35MainloopSm100TmaUmmaWarpSpecializedILi13ELi2ELi4ENS5_IJNS4_1CILi1EEESB_SB_EEEEENS5_IJNSA_ILi64EEESE_NSA_ILi128EEEEEEaNS5_IJlSB_lEEEaSH_NS4_8TiledMMAINS4_8MMA_AtomIJNS4_15SM100_MMA_S8_SSIaaiLi64ELi64ELNS4_4UMMA5MajorE0ELSM_0ELNSL_8SaturateE0EEEEEENS4_6LayoutISC_NS5_IJNSA_ILi0EEESR_SR_EEEEENS5_IJNS4_10UnderscoreESU_SU_EEEEENS4_13SM90_TMA_LOADENS4_14ComposedLayoutINS4_7SwizzleILi3ELi4ELi3EEENS4_18smem_ptr_flag_bitsILi8EEENSQ_INS5_IJNSA_ILi8EEESF_EEENS5_IJSF_SB_EEEEEEEvNS4_8identityESX_S17_vS18_EENS_8epilogue10collective18CollectiveEpilogueINS1A_23Sm100TmaWarpSpecializedILi1ELi1ELi32ELb0ELb0EEEJSG_NS5_IJNSQ_ISE_SB_EES1F_EEEaSH_aSH_NS1A_6fusion15FusionCallbacksIS1E_NS1H_17LinearCombinationIaiaiLNS_15FloatRoundStyleE2EEESG_S1G_JEEENS4_5SM1004TMEM4LOAD26SM100_TMEM_LOAD_16dp32b32xESX_NSY_INSZ_ILi2ELi4ELi3EEES12_NSQ_INS5_IJS13_SE_EEENS5_IJSE_SB_EEEEEEENS4_39AutoVectorizingCopyWithAssumedAlignmentILi128EEENS4_14SM90_TMA_STOREES1V_S1X_S1X_EEEvvEEEEvNT_6ParamsE,@"STO_CUDA_ENTRY STV_DEFAULT"
_ZN7cutlass13device_kernelINS_4gemm6kernel13GemmUniversalIN4cute5tupleIJiiiiEEENS1_10collective13CollectiveMmaINS1_35MainloopSm100TmaUmmaWarpSpecializedILi13ELi2ELi4ENS5_IJNS4_1CILi1EEESB_SB_EEEEENS5_IJNSA_ILi64EEESE_NSA_ILi128EEEEEEaNS5_IJlSB_lEEEaSH_NS4_8TiledMMAINS4_8MMA_AtomIJNS4_15SM100_MMA_S8_SSIaaiLi64ELi64ELNS4_4UMMA5MajorE0ELSM_0ELNSL_8SaturateE0EEEEEENS4_6LayoutISC_NS5_IJNSA_ILi0EEESR_SR_EEEEENS5_IJNS4_10UnderscoreESU_SU_EEEEENS4_13SM90_TMA_LOADENS4_14ComposedLayoutINS4_7SwizzleILi3ELi4ELi3EEENS4_18smem_ptr_flag_bitsILi8EEENSQ_INS5_IJNSA_ILi8EEESF_EEENS5_IJSF_SB_EEEEEEEvNS4_8identityESX_S17_vS18_EENS_8epilogue10collective18CollectiveEpilogueINS1A_23Sm100TmaWarpSpecializedILi1ELi1ELi32ELb0ELb0EEEJSG_NS5_IJNSQ_ISE_SB_EES1F_EEEaSH_aSH_NS1A_6fusion15FusionCallbacksIS1E_NS1H_17LinearCombinationIaiaiLNS_15FloatRoundStyleE2EEESG_S1G_JEEENS4_5SM1004TMEM4LOAD26SM100_TMEM_LOAD_16dp32b32xESX_NSY_INSZ_ILi2ELi4ELi3EEES12_NSQ_INS5_IJS13_SE_EEENS5_IJSE_SB_EEEEEEENS4_39AutoVectorizingCopyWithAssumedAlignmentILi128EEENS4_14SM90_TMA_STOREES1V_S1X_S1X_EEEvvEEEEvNT_6ParamsE:
[----:B------:R-:W1:Y:S01]  /*0000*/  LDC R1, c[0x0][0x37c] ;  /* 0x0000df00ff017b82 */ /* 0x000e620000000800 */
[----:B------:R-:W2:Y:S01]  /*0010*/  S2R R103, SR_TID.X ;  /* 0x0000000000677919 */ /* 0x000ea20000002100 */
[----:B------:R-:W3:Y:S01]  /*0020*/  LDCU.64 UR4, c[0x0][0x890] ;  /* 0x00011200ff0477ac */ /* 0x000ee20008000a00 */
[----:B------:R-:W-:Y:S02]  /*0030*/  PRMT R98, RZ, 0x7610, R98 ;  /* 0x00007610ff627816 */ /* 0x000fe40000000062 */
[----:B------:R-:W-:Y:S01]  /*0040*/  ELECT P5, URZ, PT ;  /* 0x0000000000ff782f */ /* 0x000fe200038a0000 */
[----:B------:R-:W4:Y:S01]  /*0050*/  LDCU.64 UR40, c[0x0][0x358] ;  /* 0x00006b00ff2877ac */ /* 0x000f220008000a00 */
[----:B---3--:R-:W-:-:S04]  /*0060*/  UISETP.NE.U32.AND UP0, UPT, UR4, URZ, UPT ;  /* 0x000000ff0400728c */ /* 0x008fc8000bf05070 */
[----:B------:R-:W-:Y:S01]  /*0070*/  UISETP.NE.AND.EX UP0, UPT, UR5, URZ, UPT, UP0 ;  /* 0x000000ff0500728c */ /* 0x000fe2000bf05300 */
[----:B--2---:R-:W-:-:S05]  /*0080*/  SHF.R.U32.HI R106, RZ, 0x5, R103 ;  /* 0x00000005ff6a7819 */ /* 0x004fca0000011667 */
[----:B------:R-:W2:Y:S02]  /*0090*/  SHFL.IDX PT, R0, R106, RZ, 0x1f ;  /* 0x00001fff6a007589 */ /* 0x000ea400000e0000 */
[----:B--2---:R-:W-:Y:S01]  /*00a0*/  R2UR UR8, R0 ;  /* 0x00000000000872ca */ /* 0x004fe200000e0000 */
[----:B-1--4-:R-:W-:-:S14]  /*00b0*/  BRA.U UP0, `(.L_x_0) ;  /* 0x00000001002c7547 */ /* 0x012fdc000b800000 */
[----:B------:R-:W1:Y:S02]  /*00c0*/  LDCU.64 UR6, c[0x0][0x888] ;  /* 0x00011100ff0677ac */ /* 0x000e640008000a00 */
[----:B-1----:R-:W-:-:S04]  /*00d0*/  UISETP.NE.U32.AND UP0, UPT, UR6, URZ, UPT ;  /* 0x000000ff0600728c */ /* 0x002fc8000bf05070 */
[----:B------:R-:W-:-:S09]  /*00e0*/  UISETP.NE.AND.EX UP0, UPT, UR7, URZ, UPT, UP0 ;  /* 0x000000ff0700728c */ /* 0x000fd2000bf05300 */
[----:B------:R-:W-:Y:S05]  /*00f0*/  BRA.U !UP0, `(.L_x_1) ;  /* 0x0000000108107547 */ /* 0x000fea000b800000 */
[----:B------:R-:W1:Y:S02]  /*0100*/  LDC.64 R48, c[0x0][0x888] ;  /* 0x00022200ff307b82 */ /* 0x000e640000000a00 */
[----:B-1----:R1:W5:Y:S01]  /*0110*/  LDG.E R48, desc[UR40][R48.64] ;  /* 0x0000002830307981 */ /* 0x002362000c1e1900 */
[----:B------:R-:W-:Y:S01]  /*0120*/  HFMA2 R98, -RZ, RZ, 0, 5.9604644775390625e-08 ;  /* 0x00000001ff627431 */ /* 0x000fe200000001ff */
[----:B------:R-:W-:Y:S05]  /*0130*/  BRA `(.L_x_0) ;  /* 0x00000000000c7947 */ /* 0x000fea0003800000 */
.L_x_1:
[----:B------:R-:W1:Y:S01]  /*0140*/  LDCU UR6, c[0x0][0x880] ;  /* 0x00011000ff0677ac */ /* 0x000e620008000800 */
[----:B------:R-:W-:Y:S01]  /*0150*/  HFMA2 R98, -RZ, RZ, 0, 5.9604644775390625e-08 ;  /* 0x00000001ff627431 */ /* 0x000fe200000001ff */
[----:B-1----:R-:W-:-:S07]  /*0160*/  MOV R48, UR6 ;  /* 0x0000000600307c02 */ /* 0x002fce0008000f00 */
.L_x_0:
[----:B------:R-:W2:Y:S02]  /*0170*/  LDCU.64 UR6, c[0x0][0x8b0] ;  /* 0x00011600ff0677ac */ /* 0x000ea40008000a00 */
[----:B--2---:R-:W-:-:S04]  /*0180*/  UISETP.NE.U32.AND UP0, UPT, UR6, URZ, UPT ;  /* 0x000000ff0600728c */ /* 0x004fc8000bf05070 */
[----:B------:R-:W-:-:S09]  /*0190*/  UISETP.NE.AND.EX UP0, UPT, UR7, URZ, UPT, UP0 ;  /* 0x000000ff0700728c */ /* 0x000fd2000bf05300 */
[----:B------:R-:W-:Y:S05]  /*01a0*/  BRA.U UP0, `(.L_x_2) ;  /* 0x0000000100247547 */ /* 0x000fea000b800000 */
[----:B------:R-:W2:Y:S02]  /*01b0*/  LDCU.64 UR6, c[0x0][0x8a8] ;  /* 0x00011500ff0677ac */ /* 0x000ea40008000a00 */
[----:B--2---:R-:W-:-:S04]  /*01c0*/  UISETP.NE.U32.AND UP0, UPT, UR6, URZ, UPT ;  /* 0x000000ff0600728c */ /* 0x004fc8000bf05070 */
[----:B------:R-:W-:-:S09]  /*01d0*/  UISETP.NE.AND.EX UP0, UPT, UR7, URZ, UPT, UP0 ;  /* 0x000000ff0700728c */ /* 0x000fd2000bf05300 */
[----:B------:R-:W-:Y:S05]  /*01e0*/  BRA.U !UP0, `(.L_x_3) ;  /* 0x00000001080c7547 */ /* 0x000fea000b800000 */
[----:B------:R-:W2:Y:S02]  /*01f0*/  LDC.64 R2, c[0x0][0x8a8] ;  /* 0x00022a00ff027b82 */ /* 0x000ea40000000a00 */
[----:B--2---:R2:W5:Y:S01]  /*0200*/  LDG.E R47, desc[UR40][R2.64] ;  /* 0x00000028022f7981 */ /* 0x004562000c1e1900 */
[----:B------:R-:W-:Y:S05]  /*0210*/  BRA `(.L_x_2) ;  /* 0x0000000000087947 */ /* 0x000fea0003800000 */
.L_x_3:
[----:B------:R-:W2:Y:S02]  /*0220*/  LDCU UR6, c[0x0][0x8a0] ;  /* 0x00011400ff0677ac */ /* 0x000ea40008000800 */
[----:B--2---:R-:W-:Y:S02]  /*0230*/  MOV R47, UR6 ;  /* 0x00000006002f7c02 */ /* 0x004fe40008000f00 */
.L_x_2:
[----:B------:R-:W-:Y:S01]  /*0240*/  IMAD.U32 R0, RZ, RZ, UR8 ;  /* 0x00000008ff007e24 */ /* 0x000fe2000f8e00ff */
[----:B------:R-:W-:Y:S04]  /*0250*/  BSSY.RECONVERGENT B0, `(.L_x_4) ;  /* 0x000000c000007945 */ /* 0x000fe80003800200 */
[C---:B------:R-:W-:Y:S02]  /*0260*/  ISETP.NE.OR P1, PT, R0.reuse, 0x1, !P5 ;  /* 0x000000010000780c */ /* 0x040fe40006f25670 */
[----:B------:R-:W-:-:S11]  /*0270*/  ISETP.NE.OR P0, PT, R0, 0x3, !P5 ;  /* 0x000000030000780c */ /* 0x000fd60006f05670 */
[----:B------:R-:W-:Y:S05]  /*0280*/  @P1 BRA `(.L_x_5) ;  /* 0x0000000000201947 */ /* 0x000fea0003800000 */
[----:B------:R-:W3:Y:S02]  /*0290*/  LDCU.64 UR6, c[0x0][0x348] ;  /* 0x00006900ff0677ac */ /* 0x000ee40008000a00 */
[----:B---3--:R-:W-:Y:S02]  /*02a0*/  UIADD3 UR10, UP1, UPT, UR6, 0x80, URZ ;  /* 0x00000080060a7890 */ /* 0x008fe4000ff3e0ff */
[----:B------:R-:W-:Y:S02]  /*02b0*/  UIADD3 UR6, UP0, UPT, UR6, 0x180, URZ ;  /* 0x0000018006067890 */ /* 0x000fe4000ff1e0ff */
[----:B------:R-:W-:Y:S02]  /*02c0*/  UIADD3.X UR11, UPT, UPT, URZ, UR7, URZ, UP1, !UPT ;  /* 0x00000007ff0b7290 */ /* 0x000fe40008ffe4ff */
[----:B------:R-:W-:-:S07]  /*02d0*/  UIADD3.X UR7, UPT, UPT, URZ, UR7, URZ, UP0, !UPT ;  /* 0x00000007ff077290 */ /* 0x000fce00087fe4ff */
[----:B------:R3:W-:Y:S02]  /*02e0*/  UTMACCTL.PF [UR10] ;  /* 0x000000000a0079b9 */ /* 0x0007e40008040000 */
[----:B------:R3:W-:Y:S02]  /*02f0*/  UTMACCTL.PF [UR6] ;  /* 0x00000000060079b9 */ /* 0x0007e40008040000 */
[----:B---3--:R-:W-:Y:S01]  /*0300*/  NOP ;  /* 0x0000000000007918 */ /* 0x008fe20000000000 */
.L_x_5:
[----:B------:R-:W-:Y:S05]  /*0310*/  BSYNC.RECONVERGENT B0 ;  /* 0x0000000000007941 */ /* 0x000fea0003800200 */
.L_x_4:
[----:B------:R-:W-:Y:S04]  /*0320*/  BSSY.RECONVERGENT B0, `(.L_x_6) ;  /* 0x000000a000007945 */ /* 0x000fe80003800200 */
        /* <DEDUP_REMOVED lines=9> */
.L_x_7:
[----:B------:R-:W-:Y:S05]  /*03c0*/  BSYNC.RECONVERGENT B0 ;  /* 0x0000000000007941 */ /* 0x000fea0003800200 */
.L_x_6:
[----:B------:R-:W3:Y:S01]  /*03d0*/  LDCU.64 UR6, c[0x0][0x888] ;  /* 0x00011100ff0677ac */ /* 0x000ee20008000a00 */
[----:B------:R-:W-:Y:S02]  /*03e0*/  UISETP.EQ.U32.AND UP1, UPT, UR4, URZ, UPT ;  /* 0x000000ff0400728c */ /* 0x000fe4000bf22070 */
[----:B------:R-:W-:Y:S02]  /*03f0*/  UPLOP3.LUT UP2, UPT, UPT, UPT, UPT, 0x80, 0x8 ;  /* 0x000000000008789c */ /* 0x000fe40003f4f070 */
[----:B---3--:R-:W-:-:S04]  /*0400*/  UISETP.NE.U32.AND UP0, UPT, UR6, URZ, UPT ;  /* 0x000000ff0600728c */ /* 0x008fc8000bf05070 */
[----:B------:R-:W-:-:S04]  /*0410*/  UISETP.NE.AND.EX UP0, UPT, UR7, URZ, UPT, UP0 ;  /* 0x000000ff0700728c */ /* 0x000fc8000bf05300 */
[----:B------:R-:W-:-:S04]  /*0420*/  UISETP.EQ.OR.EX UP3, UPT, UR5, URZ, !UP0, UP1 ;  /* 0x000000ff0500728c */ /* 0x000fc8000c762710 */
[----:B------:R-:W-:-:S05]  /*0430*/  UP2UR UR44, UPR, URZ, 0x8 ;  /* 0x00000008ff2c7883 */ /* 0x000fca0008000000 */
[----:B------:R-:W-:Y:S07]  /*0440*/  BRA.U !UP3, `(.L_x_8) ;  /* 0x000000010b207547 */ /* 0x000fee000b800000 */
[----:B-----5:R-:W-:Y:S01]  /*0450*/  R2UR UR6, R48 ;  /* 0x00000000300672ca */ /* 0x020fe200000e0000 */
[----:B------:R-:W-:Y:S02]  /*0460*/  UISETP.NE.U32.AND UP2, UPT, UR4, URZ, UPT ;  /* 0x000000ff0400728c */ /* 0x000fe4000bf45070 */
[----:B------:R-:W-:Y:S02]  /*0470*/  USEL UR4, URZ, 0xffffffff, UP0 ;  /* 0xffffffffff047887 */ /* 0x000fe40008000000 */
[----:B------:R-:W-:-:S08]  /*0480*/  UISETP.NE.AND.EX UP2, UPT, UR5, URZ, UPT, UP2 ;  /* 0x000000ff0500728c */ /* 0x000fd0000bf45320 */
[----:B------:R-:W-:-:S04]  /*0490*/  UISETP.NE.AND UP1, UPT, UR6, URZ, UPT ;  /* 0x000000ff0600728c */ /* 0x000fc8000bf25270 */
[----:B------:R-:W-:-:S04]  /*04a0*/  @!UP2 USEL UR4, URZ, 0xffffffff, UP1 ;  /* 0xffffffffff04a887 */ /* 0x000fc80008800000 */
[----:B------:R-:W-:-:S04]  /*04b0*/  ULOP3.LUT UR4, UR4, 0x1, URZ, 0xc0, !UPT ;  /* 0x0000000104047892 */ /* 0x000fc8000f8ec0ff */
[----:B------:R-:W-:-:S11]  /*04c0*/  UISETP.NE.U32.AND UP2, UPT, UR4, 0x1, UPT ;  /* 0x000000010400788c */ /* 0x000fd6000bf45070 */
.L_x_8:
[----:B--2---:R-:W2:Y:S01]  /*04d0*/  SHFL.IDX PT, R2, R106, RZ, 0x1f ;  /* 0x00001fff6a027589 */ /* 0x004ea200000e0000 */
[----:B------:R-:W-:-:S04]  /*04e0*/  UISETP.NE.AND UP1, UPT, UR8, 0x2, UPT ;  /* 0x000000020800788c */ /* 0x000fc8000bf25270 */
[----:B------:R-:W-:Y:S01]  /*04f0*/  USEL UR13, URZ, 0x1, UP1 ;  /* 0x00000001ff0d7887 */ /* 0x000fe20008800000 */
[----:B--2---:R-:W-:-:S13]  /*0500*/  ISETP.NE.AND P0, PT, R2, RZ, PT ;  /* 0x000000ff0200720c */ /* 0x004fda0003f05270 */
[----:B------:R-:W-:Y:S05]  /*0510*/  @P0 BRA `(.L_x_9) ;  /* 0x00000000009c0947 */ /* 0x000fea0003800000 */
[----:B------:R-:W-:Y:S01]  /*0520*/  ELECT P0, URZ, PT ;  /* 0x0000000000ff782f */ /* 0x000fe20003800000 */
[----:B------:R-:W-:-:S12]  /*0530*/  BSSY.RECONVERGENT B0, `(.L_x_9) ;  /* 0x0000025000007945 */ /* 0x000fd80003800200 */
[----:B------:R-:W-:Y:S05]  /*0540*/  @!P0 BRA `(.L_x_10) ;  /* 0x00000000008c8947 */ /* 0x000fea0003800000 */
[----:B------:R-:W2:Y:S01]  /*0550*/  S2UR UR5, SR_CgaCtaId ;  /* 0x00000000000579c3 */ /* 0x000ea20000008800 */
[----:B------:R-:W-:Y:S01]  /*0560*/  UMOV UR6, 0x400 ;  /* 0x0000040000067882 */ /* 0x000fe20000000000 */
[----:B------:R-:W-:Y:S01]  /*0570*/  UMOV UR4, 0x1 ;  /* 0x0000000100047882 */ /* 0x000fe20000000000 */
[----:B--2---:R-:W-:Y:S02]  /*0580*/  ULEA UR5, UR5, UR6, 0x18 ;  /* 0x0000000605057291 */ /* 0x004fe4000f8ec0ff */
[----:B------:R-:W-:-:S04]  /*0590*/  UIADD3 UR6, UPT, UPT, -UR4, 0x100000, URZ ;  /* 0x0010000004067890 */ /* 0x000fc8000fffe1ff */
[----:B------:R-:W-:Y:S02]  /*05a0*/  USHF.L.U32 UR7, UR6, 0xb, URZ ;  /* 0x0000000b06077899 */ /* 0x000fe400080006ff */
[----:B------:R-:W-:Y:S01]  /*05b0*/  USHF.L.U32 UR6, UR6, 0x1, URZ ;  /* 0x0000000106067899 */ /* 0x000fe200080006ff */
[----:B------:R-:W2:Y:S11]  /*05c0*/  FENCE.VIEW.ASYNC.S ;  /* 0x00000000000073c6 */ /* 0x000eb60000000000 */
[----:B--2---:R2:W3:Y:S01]  /*05d0*/  SYNCS.EXCH.64 URZ, [UR5], UR6 ;  /* 0x0000000605ff75b2 */ /* 0x0044e20008000100 */
[----:B------:R2:W4:Y:S01]  /*05e0*/  SYNCS.EXCH.64 URZ, [UR5+0x68], UR6 ;  /* 0x0000680605ff75b2 */ /* 0x0005220008000100 */
[----:B------:R2:W1:Y:S01]  /*05f0*/  SYNCS.EXCH.64 URZ, [UR5+0x8], UR6 ;  /* 0x0000080605ff75b2 */ /* 0x0004620008000100 */
        /* <DEDUP_REMOVED lines=22> */
[----:B------:R2:W1:Y:S02]  /*0760*/  SYNCS.EXCH.64 URZ, [UR5+0xc8], UR6 ;  /* 0x0000c80605ff75b2 */ /* 0x0004640008000100 */
[----:B--234-:R-:W-:Y:S01]  /*0770*/  NOP ;  /* 0x0000000000007918 */ /* 0x01cfe20000000000 */
.L_x_10:
[----:B------:R-:W-:Y:S05]  /*0780*/  BSYNC.RECONVERGENT B0 ;  /* 0x0000000000007941 */ /* 0x000fea0003800200 */
.L_x_9:
[----:B------:R-:W2:Y:S01]  /*0790*/  SHFL.IDX PT, R2, R106, RZ, 0x1f ;  /* 0x00001fff6a027589 */ /* 0x000ea200000e0000 */
[----:B------:R-:W-:Y:S01]  /*07a0*/  NOP ;  /* 0x0000000000007918 */ /* 0x000fe20000000000 */
[----:B--2---:R-:W-:-:S13]  /*07b0*/  ISETP.NE.AND P0, PT, R2, 0x1, PT ;  /* 0x000000010200780c */ /* 0x004fda0003f05270 */
[----:B------:R-:W-:Y:S05]  /*07c0*/  @P0 BRA `(.L_x_11) ;  /* 0x0000000000400947 */ /* 0x000fea0003800000 */
[----:B------:R-:W2:Y:S01]  /*07d0*/  S2UR UR6, SR_CgaCtaId ;  /* 0x00000000000679c3 */ /* 0x000ea20000008800 */
[----:B------:R-:W-:Y:S01]  /*07e0*/  UMOV UR7, 0x400 ;  /* 0x0000040000077882 */ /* 0x000fe20000000000 */
[----:B------:R-:W-:Y:S01]  /*07f0*/  UMOV UR5, 0x20 ;  /* 0x0000002000057882 */ /* 0x000fe20000000000 */
[----:B------:R-:W-:Y:S01]  /*0800*/  UMOV UR4, 0x80 ;  /* 0x0000008000047882 */ /* 0x000fe20000000000 */
[----:B------:R-:W-:-:S04]  /*0810*/  UIADD3 UR10, UPT, UPT, -UR5, 0x100000, URZ ;  /* 0x00100000050a7890 */ /* 0x000fc8000fffe1ff */
[----:B------:R-:W-:Y:S02]  /*0820*/  USHF.L.U32 UR11, UR10, 0xb, URZ ;  /* 0x0000000b0a0b7899 */ /* 0x000fe400080006ff */
[----:B------:R-:W-:Y:S02]  /*0830*/  USHF.L.U32 UR10, UR10, 0x1, URZ ;  /* 0x000000010a0a7899 */ /* 0x000fe400080006ff */
[----:B------:R-:W-:-:S04]  /*0840*/  UIADD3 UR4, UPT, UPT, -UR4, 0x100000, URZ ;  /* 0x0010000004047890 */ /* 0x000fc8000fffe1ff */
[----:B------:R-:W-:Y:S02]  /*0850*/  USHF.L.U32 UR5, UR4, 0xb, URZ ;  /* 0x0000000b04057899 */ /* 0x000fe400080006ff */
[----:B------:R-:W-:Y:S01]  /*0860*/  USHF.L.U32 UR4, UR4, 0x1, URZ ;  /* 0x0000000104047899 */ /* 0x000fe200080006ff */
[----:B------:R-:W-:Y:S01]  /*0870*/  ELECT P0, URZ, PT ;  /* 0x0000000000ff782f */ /* 0x000fe20003800000 */
[----:B--2---:R-:W-:Y:S01]  /*0880*/  ULEA UR6, UR6, UR7, 0x18 ;  /* 0x0000000706067291 */ /* 0x004fe2000f8ec0ff */
[----:B------:R-:W2:Y:S11]  /*0890*/  FENCE.VIEW.ASYNC.S ;  /* 0x00000000000073c6 */ /* 0x000eb60000000000 */
[----:B--2---:R2:W3:Y:S01]  /*08a0*/  SYNCS.EXCH.64 URZ, [UR6+0xd0], UR10 ;  /* 0x0000d00a06ff75b2 */ /* 0x0044e20008000100 */
[----:B------:R2:W4:Y:S01]  /*08b0*/  SYNCS.EXCH.64 URZ, [UR6+0xd8], UR4 ;  /* 0x0000d80406ff75b2 */ /* 0x0005220008000100 */
[----:B------:R-:W-:Y:S01]  /*08c0*/  NOP ;  /* 0x0000000000007918 */ /* 0x000fe20000000000 */
.L_x_11:
[----:B------:R-:W1:Y:S01]  /*08d0*/  SHFL.IDX PT, R2, R106, RZ, 0x1f ;  /* 0x00001fff6a027589 */ /* 0x000e6200000e0000 */
[----:B------:R-:W-:Y:S01]  /*08e0*/  NOP ;  /* 0x0000000000007918 */ /* 0x000fe20000000000 */
[----:B-1----:R-:W-:-:S13]  /*08f0*/  ISETP.NE.AND P0, PT, R2, 0x3, PT ;  /* 0x000000030200780c */ /* 0x002fda0003f05270 */
[----:B------:R-:W-:Y:S05]  /*0900*/  @P0 BRA `(.L_x_12) ;  /* 0x0000000000300947 */ /* 0x000fea0003800000 */
[----:B--2---:R-:W1:Y:S01]  /*0910*/  S2UR UR5, SR_CgaCtaId ;  /* 0x00000000000579c3 */ /* 0x004e620000008800 */
[----:B------:R-:W-:Y:S01]  /*0920*/  UMOV UR6, 0x400 ;  /* 0x0000040000067882 */ /* 0x000fe20000000000 */
[----:B------:R-:W-:Y:S01]  /*0930*/  UMOV UR4, 0x20 ;  /* 0x0000002000047882 */ /* 0x000fe20000000000 */
[----:B------:R-:W-:Y:S01]  /*0940*/  ELECT P0, URZ, PT ;  /* 0x0000000000ff782f */ /* 0x000fe20003800000 */
[----:B-1----:R-:W-:Y:S02]  /*0950*/  ULEA UR5, UR5, UR6, 0x18 ;  /* 0x0000000605057291 */ /* 0x002fe4000f8ec0ff */
[----:B------:R-:W-:-:S04]  /*0960*/  UIADD3 UR6, UPT, UPT, -UR4, 0x100000, URZ ;  /* 0x0010000004067890 */ /* 0x000fc8000fffe1ff */
[----:B------:R-:W-:Y:S02]  /*0970*/  USHF.L.U32 UR7, UR6, 0xb, URZ ;  /* 0x0000000b06077899 */ /* 0x000fe400080006ff */
[----:B------:R-:W-:Y:S01]  /*0980*/  USHF.L.U32 UR6, UR6, 0x1, URZ ;  /* 0x0000000106067899 */ /* 0x000fe200080006ff */
[----:B------:R-:W1:Y:S11]  /*0990*/  FENCE.VIEW.ASYNC.S ;  /* 0x00000000000073c6 */ /* 0x000e760000000000 */
[----:B-1----:R1:W2:Y:S01]  /*09a0*/  SYNCS.EXCH.64 URZ, [UR5+0xe0], UR6 ;  /* 0x0000e00605ff75b2 */ /* 0x0022a20008000100 */
[----:B------:R1:W1:Y:S01]  /*09b0*/  SYNCS.EXCH.64 URZ, [UR5+0xe8], UR6 ;  /* 0x0000e80605ff75b2 */ /* 0x0002620008000100 */
[----:B------:R-:W-:Y:S01]  /*09c0*/  NOP ;  /* 0x0000000000007918 */ /* 0x000fe20000000000 */
.L_x_12:
[----:B------:R-:W3:Y:S01]  /*09d0*/  SHFL.IDX PT, R2, R106, RZ, 0x1f ;  /* 0x00001fff6a027589 */ /* 0x000ee200000e0000 */
[----:B------:R-:W-:Y:S01]  /*09e0*/  NOP ;  /* 0x0000000000007918 */ /* 0x000fe20000000000 */
[----:B---3--:R-:W-:-:S13]  /*09f0*/  ISETP.NE.AND P0, PT, R2, 0x4, PT ;  /* 0x000000040200780c */ /* 0x008fda0003f05270 */
[----:B------:R-:W-:Y:S05]  /*0a00*/  @P0 BRA `(.L_x_13) ;  /* 0x00000000004c0947 */ /* 0x000fea0003800000 */
[----:B-12---:R-:W1:Y:S01]  /*0a10*/  S2UR UR5, SR_CgaCtaId ;  /* 0x00000000000579c3 */ /* 0x006e620000008800 */
[----:B------:R-:W-:Y:S01]  /*0a20*/  UMOV UR7, 0x100 ;  /* 0x0000010000077882 */ /* 0x000fe20000000000 */
[----:B------:R-:W-:Y:S01]  /*0a30*/  UMOV UR6, 0x400 ;  /* 0x0000040000067882 */ /* 0x000fe20000000000 */
[----:B------:R-:W-:Y:S01]  /*0a40*/  USEL UR7, UR7, 0xe0, UP2 ;  /* 0x000000e007077887 */ /* 0x000fe20009000000 */
[----:B------:R-:W-:Y:S01]  /*0a50*/  UMOV UR4, 0x1 ;  /* 0x0000000100047882 */ /* 0x000fe20000000000 */
[----:B------:R-:W-:Y:S01]  /*0a60*/  ELECT P0, URZ, PT ;  /* 0x0000000000ff782f */ /* 0x000fe20003800000 */
[----:B------:R-:W-:-:S04]  /*0a70*/  UIADD3 UR10, UPT, UPT, -UR4, 0x100000, URZ ;  /* 0x00100000040a7890 */ /* 0x000fc8000fffe1ff */
[----:B------:R-:W-:Y:S02]  /*0a80*/  USHF.L.U32 UR11, UR10, 0xb, URZ ;  /* 0x0000000b0a0b7899 */ /* 0x000fe400080006ff */
[----:B------:R-:W-:Y:S02]  /*0a90*/  USHF.L.U32 UR10, UR10, 0x1, URZ ;  /* 0x000000010a0a7899 */ /* 0x000fe400080006ff */
[----:B-1----:R-:W-:Y:S02]  /*0aa0*/  ULEA UR5, UR5, UR6, 0x18 ;  /* 0x0000000605057291 */ /* 0x002fe4000f8ec0ff */
[----:B------:R-:W-:-:S04]  /*0ab0*/  UIADD3 UR6, UPT, UPT, -UR7, 0x100000, URZ ;  /* 0x0010000007067890 */ /* 0x000fc8000fffe1ff */
[----:B------:R-:W-:Y:S02]  /*0ac0*/  USHF.L.U32 UR7, UR6, 0xb, URZ ;  /* 0x0000000b06077899 */ /* 0x000fe400080006ff */
[----:B------:R-:W-:Y:S01]  /*0ad0*/  USHF.L.U32 UR6, UR6, 0x1, URZ ;  /* 0x0000000106067899 */ /* 0x000fe200080006ff */
[----:B------:R-:W1:Y:S03]  /*0ae0*/  FENCE.VIEW.ASYNC.S ;  /* 0x00000000000073c6 */ /* 0x000e660000000000 */
[----:B-1----:R3:W1:Y:S08]  /*0af0*/  SYNCS.EXCH.64 URZ, [UR5+0xf0], UR10 ;  /* 0x0000f00a05ff75b2 */ /* 0x0026700008000100 */
[----:B------:R3:W2:Y:S01]  /*0b00*/  SYNCS.EXCH.64 URZ, [UR5+0x100], UR6 ;  /* 0x0001000605ff75b2 */ /* 0x0006a20008000100 */
[----:B------:R3:W1:Y:S01]  /*0b10*/  SYNCS.EXCH.64 URZ, [UR5+0xf8], UR10 ;  /* 0x0000f80a05ff75b2 */ /* 0x0006620008000100 */
[----:B------:R3:W1:Y:S02]  /*0b20*/  SYNCS.EXCH.64 URZ, [UR5+0x108], UR6 ;  /* 0x0001080605ff75b2 */ /* 0x0006640008000100 */
[----:B---3--:R-:W-:Y:S01]  /*0b30*/  NOP ;  /* 0x0000000000007918 */ /* 0x008fe20000000000 */
.L_x_13:
[----:B------:R-:W3:Y:S01]  /*0b40*/  SHFL.IDX PT, R2, R106, RZ, 0x1f ;  /* 0x00001fff6a027589 */ /* 0x000ee200000e0000 */
[----:B------:R-:W-:Y:S01]  /*0b50*/  NOP ;  /* 0x0000000000007918 */ /* 0x000fe20000000000 */
[----:B---3--:R-:W-:-:S13]  /*0b60*/  ISETP.NE.AND P0, PT, R2, 0x5, PT ;  /* 0x000000050200780c */ /* 0x008fda0003f05270 */
[----:B------:R-:W-:Y:S05]  /*0b70*/  @P0 BRA `(.L_x_14) ;  /* 0x0000000000580947 */ /* 0x000fea0003800000 */
[----:B-12---:R-:W1:Y:S01]  /*0b80*/  S2UR UR6, SR_CgaCtaId ;  /* 0x00000000000679c3 */ /* 0x006e620000008800 */
        /* <DEDUP_REMOVED lines=10> */
[----:B-1----:R-:W-:Y:S01]  /*0c30*/  ULEA UR6, UR6, UR7, 0x18 ;  /* 0x0000000706067291 */ /* 0x002fe2000f8ec0ff */
[----:B------:R-:W1:Y:S11]  /*0c40*/  FENCE.VIEW.ASYNC.S ;  /* 0x00000000000073c6 */ /* 0x000e760000000000 */
[----:B-1----:R3:W1:Y:S01]  /*0c50*/  SYNCS.EXCH.64 URZ, [UR6+0x110], UR10 ;  /* 0x0001100a06ff75b2 */ /* 0x0026620008000100 */
[----:B------:R3:W2:Y:S01]  /*0c60*/  SYNCS.EXCH.64 URZ, [UR6+0x130], UR4 ;  /* 0x0001300406ff75b2 */ /* 0x0006a20008000100 */
[----:B------:R3:W1:Y:S01]  /*0c70*/  SYNCS.EXCH.64 URZ, [UR6+0x118], UR10 ;  /* 0x0001180a06ff75b2 */ /* 0x0006620008000100 */
[----:B------:R3:W1:Y:S01]  /*0c80*/  SYNCS.EXCH.64 URZ, [UR6+0x138], UR4 ;  /* 0x0001380406ff75b2 */ /* 0x0006620008000100 */
[----:B------:R3:W1:Y:S01]  /*0c90*/  SYNCS.EXCH.64 URZ, [UR6+0x120], UR10 ;  /* 0x0001200a06ff75b2 */ /* 0x0006620008000100 */
[----:B------:R3:W1:Y:S01]  /*0ca0*/  SYNCS.EXCH.64 URZ, [UR6+0x140], UR4 ;  /* 0x0001400406ff75b2 */ /* 0x0006620008000100 */
[----:B------:R3:W1:Y:S01]  /*0cb0*/  SYNCS.EXCH.64 URZ, [UR6+0x128], UR10 ;  /* 0x0001280a06ff75b2 */ /* 0x0006620008000100 */
[----:B------:R3:W1:Y:S02]  /*0cc0*/  SYNCS.EXCH.64 URZ, [UR6+0x148], UR4 ;  /* 0x0001480406ff75b2 */ /* 0x0006640008000100 */
[----:B---3--:R-:W-:Y:S01]  /*0cd0*/  NOP ;  /* 0x0000000000007918 */ /* 0x008fe20000000000 */
.L_x_14:
[----:B------:R-:W3:Y:S01]  /*0ce0*/  SHFL.IDX PT, R2, R106, RZ, 0x1f ;  /* 0x00001fff6a027589 */ /* 0x000ee200000e0000 */
[----:B------:R-:W-:Y:S01]  /*0cf0*/  NOP ;  /* 0x0000000000007918 */ /* 0x000fe20000000000 */
[----:B---3--:R-:W-:-:S13]  /*0d00*/  ISETP.NE.AND P0, PT, R2, 0x3, PT ;  /* 0x000000030200780c */ /* 0x008fda0003f05270 */
[----:B------:R-:W-:Y:S05]  /*0d10*/  @P0 BRA `(.L_x_15) ;  /* 0x0000000000380947 */ /* 0x000fea0003800000 */
[----:B-12---:R-:W1:Y:S01]  /*0d20*/  S2UR UR5, SR_CgaCtaId ;  /* 0x00000000000579c3 */ /* 0x006e620000008800 */
        /* <DEDUP_REMOVED lines=8> */
[----:B-1----:R3:W1:Y:S01]  /*0db0*/  SYNCS.EXCH.64 URZ, [UR5+0x150], UR6 ;  /* 0x0001500605ff75b2 */ /* 0x0026620008000100 */
[----:B------:R3:W2:Y:S01]  /*0dc0*/  SYNCS.EXCH.64 URZ, [UR5+0x160], UR6 ;  /* 0x0001600605ff75b2 */ /* 0x0006a20008000100 */
[----:B------:R3:W1:Y:S01]  /*0dd0*/  SYNCS.EXCH.64 URZ, [UR5+0x158], UR6 ;  /* 0x0001580605ff75b2 */ /* 0x0006620008000100 */
[----:B------:R3:W1:Y:S02]  /*0de0*/  SYNCS.EXCH.64 URZ, [UR5+0x168], UR6 ;  /* 0x0001680605ff75b2 */ /* 0x0006640008000100 */
[----:B---3--:R-:W-:Y:S01]  /*0df0*/  NOP ;  /* 0x0000000000007918 */ /* 0x008fe20000000000 */
.L_x_15:
[----:B-12---:R-:W1:Y:S01]  /*0e00*/  S2UR UR5, SR_CTAID.X ;  /* 0x00000000000579c3 */ /* 0x006e620000002500 */
[----:B------:R-:W-:-:S05]  /*0e10*/  CS2R.32 R99, SR_CgaSize ;  /* 0x0000000000637805 */ /* 0x000fca0000008a00 */
[----:B------:R-:W-:-:S05]  /*0e20*/  IMAD R99, R99, -0xa0, RZ ;  /* 0xffffff6063637824 */ /* 0x000fca00078e02ff */
[----:B------:R-:W-:-:S14]  /*0e30*/  R2UR UR7, R99 ;  /* 0x00000000630772ca */ /* 0x000fdc00000e0000 */
[----:B------:R-:W2:Y:S01]  /*0e40*/  LDCU UR7, c[0x0][UR7+0x2b0] ;  /* 0x00005600070777ac */ /* 0x000ea20008000800 */
[----:B------:R-:W-:Y:S01]  /*0e50*/  NOP ;  /* 0x0000000000007918 */ /* 0x000fe20000000000 */
[----:B------:R-:W-:-:S05]  /*0e60*/  CS2R.32 R99, SR_CgaSize ;  /* 0x0000000000637805 */ /* 0x000fca0000008a00 */
[----:B------:R-:W-:-:S05]  /*0e70*/  IMAD R99, R99, -0xa0, RZ ;  /* 0xffffff6063637824 */ /* 0x000fca00078e02ff */
[----:B------:R-:W-:-:S14]  /*0e80*/  R2UR UR6, R99 ;  /* 0x00000000630672ca */ /* 0x000fdc00000e0000 */
[----:B------:R-:W3:Y:S01]  /*0e90*/  LDCU UR6, c[0x0][UR6+0x2b4] ;  /* 0x00005680060677ac */ /* 0x000ee20008000800 */
[----:B------:R-:W4:Y:S08]  /*0ea0*/  S2UR UR4, SR_CTAID.Y ;  /* 0x00000000000479c3 */ /* 0x000f300000002600 */
[----:B------:R-:W3:Y:S01]  /*0eb0*/  LDC R9, c[0x0][0xb24] ;  /* 0x0002c900ff097b82 */ /* 0x000ee20000000800 */
[----:B-1----:R-:W-:-:S02]  /*0ec0*/  I2FP.F32.U32 R5, UR5 ;  /* 0x0000000500057c45 */ /* 0x002fc40008201000 */
[----:B------:R-:W-:-:S05]  /*0ed0*/  CS2R.32 R3, SR_CgaSize ;  /* 0x0000000000037805 */ /* 0x000fca0000008a00 */
[----:B------:R-:W-:-:S06]  /*0ee0*/  IMAD R3, R3, -0xa0, RZ ;  /* 0xffffff6003037824 */ /* 0x000fcc00078e02ff */
[----:B------:R-:W1:Y:S01]  /*0ef0*/  LDC R3, c[0x0][R3+0x2a0] ;  /* 0x0000a80003037b82 */ /* 0x000e620000000800 */
[----:B------:R-:W-:Y:S01]  /*0f00*/  MOV R99, UR5 ;  /* 0x0000000500637c02 */ /* 0x000fe20008000f00 */
[----:B--2---:R-:W-:Y:S01]  /*0f10*/  FMUL R5, R5, UR7 ;  /* 0x0000000705057c20 */ /* 0x004fe20008400000 */
[----:B----4-:R-:W-:Y:S02]  /*0f20*/  I2FP.F32.U32 R4, UR4 ;  /* 0x0000000400047c45 */ /* 0x010fe40008201000 */
[----:B------:R-:W-:-:S05]  /*0f30*/  CS2R.32 R2, SR_CgaSize ;  /* 0x0000000000027805 */ /* 0x000fca0000008a00 */
[----:B------:R-:W-:-:S06]  /*0f40*/  IMAD R2, R2, -0xa0, RZ ;  /* 0xffffff6002027824 */ /* 0x000fcc00078e02ff */
[----:B------:R-:W2:Y:S01]  /*0f50*/  LDC R2, c[0x0][R2+0x2a4] ;  /* 0x0000a90002027b82 */ /* 0x000ea20000000800 */
[----:B------:R-:W4:Y:S01]  /*0f60*/  F2I.U32.TRUNC.NTZ R96, R5 ;  /* 0x0000000500607305 */ /* 0x000f22000020f000 */
[----:B------:R-:W-:Y:S01]  /*0f70*/  MOV R97, UR4 ;  /* 0x0000000400617c02 */ /* 0x000fe20008000f00 */
[----:B---3--:R-:W-:-:S05]  /*0f80*/  FMUL R4, R4, UR6 ;  /* 0x0000000604047c20 */ /* 0x008fca0008400000 */
[----:B------:R-:W-:Y:S01]  /*0f90*/  BAR.SYNC.DEFER_BLOCKING 0x0 ;  /* 0x0000000000007b1d */ /* 0x000fe20000010000 */
[----:B------:R-:W-:-:S05]  /*0fa0*/  ISETP.GE.AND P0, PT, R9, 0x1, PT ;  /* 0x000000010900780c */ /* 0x000fca0003f06270 */
[----:B------:R-:W3:Y:S02]  /*0fb0*/  F2I.U32.TRUNC.NTZ R81, R4 ;  /* 0x0000000400517305 */ /* 0x000ee4000020f000 */
[----:B------:R-:W2:Y:S01]  /*0fc0*/  S2UR UR36, SR_CTAID.Z ;  /* 0x00000000002479c3 */ /* 0x000ea20000002700 */
[----:B----4-:R-:W-:-:S05]  /*0fd0*/  IADD3 R96, PT, PT, -R96, RZ, RZ ;  /* 0x000000ff60607210 */ /* 0x010fca0007ffe1ff */
[----:B-1----:R-:W-:Y:S01]  /*0fe0*/  IMAD R96, R3, R96, UR5 ;  /* 0x0000000503607e24 */ /* 0x002fe2000f8e0260 */
[----:B---3--:R-:W-:-:S05]  /*0ff0*/  IADD3 R81, PT, PT, -R81, RZ, RZ ;  /* 0x000000ff51517210 */ /* 0x008fca0007ffe1ff */
[----:B--2---:R-:W-:Y:S01]  /*1000*/  IMAD R81, R2, R81, UR4 ;  /* 0x0000000402517e24 */ /* 0x004fe2000f8e0251 */
[----:B------:R-:W-:Y:S06]  /*1010*/  @!P0 BRA `(.L_x_16) ;  /* 0x0000000000b88947 */ /* 0x000fec0003800000 */
[----:B------:R-:W1:Y:S01]  /*1020*/  LDC.64 R4, c[0x0][0xb18] ;  /* 0x0002c600ff047b82 */ /* 0x000e620000000a00 */
[----:B------:R-:W-:-:S07]  /*1030*/  ISETP.NE.AND P0, PT, R9, 0x1, PT ;  /* 0x000000010900780c */ /* 0x000fce0003f05270 */
[----:B------:R-:W2:Y:S08]  /*1040*/  LDC R10, c[0x0][0xb0c] ;  /* 0x0002c300ff0a7b82 */ /* 0x000eb00000000800 */
[----:B------:R-:W3:Y:S08]  /*1050*/  LDC R11, c[0x0][0x370] ;  /* 0x0000dc00ff0b7b82 */ /* 0x000ef00000000800 */
[----:B------:R-:W4:Y:S01]  /*1060*/  LDC R12, c[0x0][0x374] ;  /* 0x0000dd00ff0c7b82 */ /* 0x000f220000000800 */
[----:B-1----:R-:W-:-:S07]  /*1070*/  ISETP.NE.AND P1, PT, R4, 0x1, PT ;  /* 0x000000010400780c */ /* 0x002fce0003f25270 */
[----:B------:R-:W3:Y:S01]  /*1080*/  LDC.64 R6, c[0x0][0xb10] ;  /* 0x0002c400ff067b82 */ /* 0x000ee20000000a00 */
[----:B--2---:R-:W-:-:S07]  /*1090*/  ISETP.NE.AND P2, PT, R10, 0x1, PT ;  /* 0x000000010a00780c */ /* 0x004fce0003f45270 */
[----:B------:R-:W1:Y:S08]  /*10a0*/  LDC R8, c[0x0][0xb20] ;  /* 0x0002c800ff087b82 */ /* 0x000e700000000800 */
[----:B------:R-:W2:Y:S01]  /*10b0*/  LDC.64 R2, c[0x0][0xb28] ;  /* 0x0002ca00ff027b82 */ /* 0x000ea20000000a00 */
[----:B----4-:R-:W-:-:S04]  /*10c0*/  IMAD.HI.U32 R13, R12, R5, RZ ;  /* 0x000000050c0d7227 */ /* 0x010fc800078e00ff */
[----:B------:R-:W-:-:S04]  /*10d0*/  IMAD.HI.U32 R5, R97, R5, RZ ;  /* 0x0000000561057227 */ /* 0x000fc800078e00ff */
[----:B---3--:R-:W-:-:S04]  /*10e0*/  IMAD.HI.U32 R14, R11, R6, RZ ;  /* 0x000000060b0e7227 */ /* 0x008fc800078e00ff */
[----:B------:R-:W-:Y:S01]  /*10f0*/  IMAD.HI.U32 R16, R99, R6, RZ ;  /* 0x0000000663107227 */ /* 0x000fe200078e00ff */
[-C--:B------:R-:W-:Y:S02]  /*1100*/  @P2 SHF.R.U32.HI R11, RZ, R7.reuse, R14 ;  /* 0x00000007ff0b2219 */ /* 0x080fe4000001160e */
[-C--:B-1----:R-:W-:Y:S02]  /*1110*/  @P1 SHF.R.U32.HI R12, RZ, R8.reuse, R13 ;  /* 0x00000008ff0c1219 */ /* 0x082fe4000001160d */
[----:B------:R-:W-:Y:S02]  /*1120*/  SHF.R.U32.HI R8, RZ, R8, R5 ;  /* 0x00000008ff087219 */ /* 0x000fe40000011605 */
[----:B------:R-:W-:Y:S02]  /*1130*/  SHF.R.U32.HI R16, RZ, R7, R16 ;  /* 0x00000007ff107219 */ /* 0x000fe40000011610 */
[----:B------:R-:W-:Y:S01]  /*1140*/  SEL R5, R97, R8, !P1 ;  /* 0x0000000861057207 */ /* 0x000fe20004800000 */
[----:B--2---:R-:W-:Y:S01]  /*1150*/  IMAD.HI.U32 R14, R12, R2, RZ ;  /* 0x000000020c0e7227 */ /* 0x004fe200078e00ff */
[----:B------:R-:W-:-:S03]  /*1160*/  SEL R7, R99, R16, !P2 ;  /* 0x0000001063077207 */ /* 0x000fc60005000000 */
[----:B------:R-:W-:Y:S01]  /*1170*/  IMAD.HI.U32 R6, R11, R2, RZ ;  /* 0x000000020b067227 */ /* 0x000fe200078e00ff */
[----:B------:R-:W-:-:S04]  /*1180*/  @P0 SHF.R.U32.HI R12, RZ, R3, R14 ;  /* 0x00000003ff0c0219 */ /* 0x000fc8000001160e */
[----:B------:R-:W-:Y:S01]  /*1190*/  @P0 SHF.R.U32.HI R11, RZ, R3, R6 ;  /* 0x00000003ff0b0219 */ /* 0x000fe20000011606 */
[----:B------:R-:W-:-:S04]  /*11a0*/  IMAD R12, R12, R9, RZ ;  /* 0x000000090c0c7224 */ /* 0x000fc800078e02ff */
[----:B------:R-:W-:Y:S01]  /*11b0*/  IMAD R6, R11, R9, RZ ;  /* 0x000000090b067224 */ /* 0x000fe200078e02ff */
[----:B------:R-:W-:-:S04]  /*11c0*/  ISETP.GE.AND P1, PT, R5, R12, PT ;  /* 0x0000000c0500720c */ /* 0x000fc80003f26270 */
[----:B------:R-:W-:Y:S01]  /*11d0*/  ISETP.GE.OR P1, PT, R7, R6, P1 ;  /* 0x000000060700720c */ /* 0x000fe20000f26670 */
[----:B------:R-:W-:-:S05]  /*11e0*/  IMAD.HI.U32 R6, R5, R2, RZ ;  /* 0x0000000205067227 */ /* 0x000fca00078e00ff */
[----:B------:R-:W-:-:S04]  /*11f0*/  SHF.R.U32.HI R6, RZ, R3, R6 ;  /* 0x00000003ff067219 */ /* 0x000fc80000011606 */
[----:B------:R-:W-:-:S03]  /*1200*/  SEL R6, R5, R6, !P0 ;  /* 0x0000000605067207 */ /* 0x000fc60004000000 */
[----:B------:R-:W-:Y:S01]  /*1210*/  @!P1 IMAD.HI.U32 R8, R7, R2, RZ ;  /* 0x0000000207089227 */ /* 0x000fe200078e00ff */
[----:B------:R-:W-:-:S04]  /*1220*/  IADD3 R2, PT, PT, -R6, RZ, RZ ;  /* 0x000000ff06027210 */ /* 0x000fc80007ffe1ff */
[----:B------:R-:W-:Y:S01]  /*1230*/  @!P1 SHF.R.U32.HI R8, RZ, R3, R8 ;  /* 0x00000003ff089219 */ /* 0x000fe20000011608 */
[----:B------:R-:W-:-:S03]  /*1240*/  IMAD R2, R9, R2, R5 ;  /* 0x0000000209027224 */ /* 0x000fc600078e0205 */
[----:B------:R-:W-:Y:S02]  /*1250*/  @!P1 SEL R3, R7, R8, !P0 ;  /* 0x0000000807039207 */ /* 0x000fe40004000000 */
[----:B------:R-:W-:-:S03]  /*1260*/  IADD3 R8, PT, PT, -R5, RZ, RZ ;  /* 0x000000ff05087210 */ /* 0x000fc60007ffe1ff */
[--C-:B------:R-:W-:Y:S02]  /*1270*/  @!P1 IMAD.IADD R6, R6, 0x1, -R3.reuse ;  /* 0x0000000106069824 */ /* 0x100fe400078e0a03 */
[----:B------:R-:W-:Y:S01]  /*1280*/  @!P1 IMAD R3, R2, R11, R3 ;  /* 0x0000000b02039224 */ /* 0x000fe200078e0203 */
[----:B------:R-:W-:Y:S01]  /*1290*/  IADD3 R2, PT, PT, -R7, RZ, RZ ;  /* 0x000000ff07027210 */ /* 0x000fe20007ffe1ff */
[----:B------:R-:W-:Y:S02]  /*12a0*/  @!P1 IMAD R5, R6, R9, R7 ;  /* 0x0000000906059224 */ /* 0x000fe400078e0207 */
[----:B------:R-:W-:Y:S02]  /*12b0*/  IMAD R8, R4, R8, R97 ;  /* 0x0000000804087224 */ /* 0x000fe400078e0261 */
[----:B------:R-:W-:Y:S02]  /*12c0*/  @!P1 IMAD.MOV.U32 R7, RZ, RZ, R3 ;  /* 0x000000ffff079224 */ /* 0x000fe400078e0003 */
[----:B------:R-:W-:-:S02]  /*12d0*/  IMAD R2, R10, R2, R99 ;  /* 0x000000020a027224 */ /* 0x000fc400078e0263 */
[----:B------:R-:W-:Y:S02]  /*12e0*/  IMAD R97, R5, R4, R8 ;  /* 0x0000000405617224 */ /* 0x000fe400078e0208 */
[----:B------:R-:W-:Y:S02]  /*12f0*/  IMAD R99, R7, R10, R2 ;  /* 0x0000000a07637224 */ /* 0x000fe400078e0202 */
.L_x_16:
[----:B------:R-:W1:Y:S01]  /*1300*/  LDCU UR4, c[0x0][0xb30] ;  /* 0x00016600ff0477ac */ /* 0x000e620008000800 */
[----:B------:R-:W2:Y:S08]  /*1310*/  S2UR UR37, SR_CgaCtaId ;  /* 0x00000000002579c3 */ /* 0x000eb00000008800 */
[----:B------:R-:W3:Y:S01]  /*1320*/  LDC R40, c[0x0][0xb24] ;  /* 0x0002c900ff287b82 */ /* 0x000ee20000000800 */
[----:B-1----:R-:W-:-:S09]  /*1330*/  UISETP.NE.AND UP1, UPT, UR4, 0x1, UPT ;  /* 0x000000010400788c */ /* 0x002fd2000bf25270 */
[----:B--2---:R-:W-:Y:S05]  /*1340*/  BRA.U UP1, `(.L_x_17) ;  /* 0x0000000101407547 */ /* 0x004fea000b800000 */
[----:B------:R-:W1:Y:S08]  /*1350*/  LDC.64 R4, c[0x0][0xb10] ;  /* 0x0002c400ff047b82 */ /* 0x000e700000000a00 */
[----:B------:R-:W2:Y:S08]  /*1360*/  LDC.64 R2, c[0x0][0xb18] ;  /* 0x0002c600ff027b82 */ /* 0x000eb00000000a00 */
[----:B------:R-:W4:Y:S08]  /*1370*/  LDC R6, c[0x0][0xb20] ;  /* 0x0002c800ff067b82 */ /* 0x000f300000000800 */
[----:B------:R-:W3:Y:S01]  /*1380*/  LDC R8, c[0x0][0xb0c] ;  /* 0x0002c300ff087b82 */ /* 0x000ee20000000800 */
[----:B-1----:R-:W-:-:S05]  /*1390*/  IMAD.HI.U32 R4, R99, R4, RZ ;  /* 0x0000000463047227 */ /* 0x002fca00078e00ff */
[----:B------:R-:W-:Y:S01]  /*13a0*/  SHF.R.U32.HI R4, RZ, R5, R4 ;  /* 0x00000005ff047219 */ /* 0x000fe20000011604 */
[----:B--2---:R-:W-:Y:S01]  /*13b0*/  IMAD.HI.U32 R3, R97, R3, RZ ;  /* 0x0000000361037227 */ /* 0x004fe200078e00ff */
[----:B------:R-:W-:-:S04]  /*13c0*/  ISETP.NE.AND P0, PT, R2, 0x1, PT ;  /* 0x000000010200780c */ /* 0x000fc80003f05270 */
[----:B----4-:R-:W-:-:S04]  /*13d0*/  SHF.R.U32.HI R6, RZ, R6, R3 ;  /* 0x00000006ff067219 */ /* 0x010fc80000011603 */
[----:B------:R-:W-:Y:S02]  /*13e0*/  SEL R3, R97, R6, !P0 ;  /* 0x0000000661037207 */ /* 0x000fe40004000000 */
[----:B---3--:R-:W-:-:S04]  /*13f0*/  ISETP.NE.AND P1, PT, R8, 0x1, PT ;  /* 0x000000010800780c */ /* 0x008fc80003f25270 */
[----:B------:R-:W-:-:S05]  /*1400*/  SEL R4, R99, R4, !P1 ;  /* 0x0000000463047207 */ /* 0x000fca0004800000 */
[----:B------:R-:W-:Y:S02]  /*1410*/  IMAD.IADD R5, R3, 0x1, -R4 ;  /* 0x0000000103057824 */ /* 0x000fe400078e0a04 */
[----:B------:R-:W-:Y:S02]  /*1420*/  IMAD.IADD R3, R4, 0x1, -R3 ;  /* 0x0000000104037824 */ /* 0x000fe400078e0a03 */
[----:B------:R-:W-:Y:S02]  /*1430*/  IMAD R99, R5, R8, R99 ;  /* 0x0000000805637224 */ /* 0x000fe400078e0263 */
[----:B------:R-:W-:-:S07]  /*1440*/  IMAD R97, R3, R2, R97 ;  /* 0x0000000203617224 */ /* 0x000fce00078e0261 */
.L_x_17:
[----:B------:R-:W-:Y:S01]  /*1450*/  BAR.SYNC.DEFER_BLOCKING 0x0 ;  /* 0x0000000000007b1d */ /* 0x000fe20000010000 */
[----:B------:R-:W-:Y:S01]  /*1460*/  UISETP.NE.AND UP1, UPT, UR8, 0x2, UPT ;  /* 0x000000020800788c */ /* 0x000fe2000bf25270 */
[----:B------:R-:W-:Y:S02]  /*1470*/  ISETP.NE.OR P5, PT, R0, 0x2, !P5 ;  /* 0x000000020000780c */ /* 0x000fe40006fa5670 */
[----:B------:R-:W-:-:S06]  /*1480*/  LOP3.LUT R2, R103, 0x1f, RZ, 0xc0, !PT ;  /* 0x0000001f67027812 */ /* 0x000fcc00078ec0ff */
[----:B------:R-:W-:Y:S05]  /*1490*/  BRA.U UP1, `(.L_x_18) ;  /* 0x0000001501987547 */ /* 0x000fea000b800000 */
[----:B------:R-:W1:Y:S01]  /*14a0*/  LDCU UR13, c[0x0][0x38c] ;  /* 0x00007180ff0d77ac */ /* 0x000e620008000800 */
[----:B------:R-:W2:Y:S01]  /*14b0*/  LDC R9, c[0x0][0x370] ;  /* 0x0000dc00ff097b82 */ /* 0x000ea20000000800 */
[----:B------:R-:W-:Y:S01]  /*14c0*/  PLOP3.LUT P1, PT, PT, PT, UP2, 0x80, 0x8 ;  /* 0x000000000008781c */ /* 0x000fe20003f2f028 */
[----:B------:R-:W-:Y:S01]  /*14d0*/  IMAD.MOV.U32 R15, RZ, RZ, 0x1 ;  /* 0x00000001ff0f7424 */ /* 0x000fe200078e00ff */
[----:B------:R-:W-:Y:S01]  /*14e0*/  ISETP.EQ.OR P4, PT, R2, RZ, P5 ;  /* 0x000000ff0200720c */ /* 0x000fe20002f82670 */
[----:B------:R-:W-:Y:S01]  /*14f0*/  IMAD.MOV.U32 R14, RZ, RZ, RZ ;  /* 0x000000ffff0e7224 */ /* 0x000fe200078e00ff */
[----:B------:R-:W-:Y:S02]  /*1500*/  PLOP3.LUT P1, PT, P1, PT, PT, 0x8, 0x80 ;  /* 0x000000000080781c */ /* 0x000fe40000f2e170 */
[----:B------:R-:W-:Y:S01]  /*1510*/  CS2R R12, SRZ ;  /* 0x00000000000c7805 */ /* 0x000fe2000001ff00 */
[----:B------:R-:W-:Y:S01]  /*1520*/  IMAD.MOV.U32 R10, RZ, RZ, 0x1 ;  /* 0x00000001ff0a7424 */ /* 0x000fe200078e00ff */
[----:B------:R-:W4:Y:S01]  /*1530*/  LDC R0, c[0x0][0x374] ;  /* 0x0000dd00ff007b82 */ /* 0x000f220000000800 */
[----:B------:R-:W2:Y:S01]  /*1540*/  LDCU.64 UR22, c[0x0][0x348] ;  /* 0x00006900ff1677ac */ /* 0x000ea20008000a00 */
[----:B------:R-:W-:Y:S01]  /*1550*/  UMOV UR6, URZ ;  /* 0x000000ff00067c82 */ /* 0x000fe20008000000 */
[----:B-1----:R-:W-:-:S04]  /*1560*/  UIADD3 UR5, UPT, UPT, UR13, 0x7f, URZ ;  /* 0x0000007f0d057890 */ /* 0x002fc8000fffe0ff */
[----:B------:R-:W-:-:S04]  /*1570*/  USHF.R.S32.HI UR4, URZ, 0x1f, UR5 ;  /* 0x0000001fff047899 */ /* 0x000fc80008011405 */
[----:B------:R-:W-:-:S04]  /*1580*/  ULEA.HI UR4, UR4, UR5, URZ, 0x7 ;  /* 0x0000000504047291 */ /* 0x000fc8000f8f38ff */
[----:B------:R-:W-:Y:S02]  /*1590*/  USHF.R.S32.HI UR15, URZ, 0x7, UR4 ;  /* 0x00000007ff0f7899 */ /* 0x000fe40008011404 */
[----:B------:R-:W-:Y:S02]  /*15a0*/  UIADD3 UR4, UPT, UPT, UR13, -0x1, URZ ;  /* 0xffffffff0d047890 */ /* 0x000fe4000fffe0ff */
[----:B------:R-:W-:Y:S02]  /*15b0*/  UISETP.LT.U32.AND UP0, UPT, UR15, 0xd, UPT ;  /* 0x0000000d0f00788c */ /* 0x000fe4000bf01070 */
[----:B------:R-:W-:Y:S02]  /*15c0*/  UISETP.GE.U32.AND UP1, UPT, UR4, -0xff, UPT ;  /* 0xffffff010400788c */ /* 0x000fe4000bf26070 */
[----:B------:R-:W-:Y:S02]  /*15d0*/  USEL UR14, UR15, 0xd, UP0 ;  /* 0x0000000d0f0e7887 */ /* 0x000fe40008000000 */
[----:B------:R-:W-:-:S02]  /*15e0*/  UIADD3 UR13, UPT, UPT, UR13, 0xfe, URZ ;  /* 0x000000fe0d0d7890 */ /* 0x000fc4000fffe0ff */
[----:B------:R-:W-:Y:S02]  /*15f0*/  UIADD3 UR5, UPT, UPT, UR14, -0x1, URZ ;  /* 0xffffffff0e057890 */ /* 0x000fe4000fffe0ff */
[----:B------:R-:W-:-:S03]  /*1600*/  UIADD3 UR7, UPT, UPT, UR15, -UR14, URZ ;  /* 0x8000000e0f077290 */ /* 0x000fc6000fffe0ff */
[----:B------:R-:W-:-:S04]  /*1610*/  @UP1 UIADD3 UR5, UPT, UPT, UR14, URZ, URZ ;  /* 0x000000ff0e051290 */ /* 0x000fc8000fffe0ff */
[----:B--2---:R-:W-:-:S12]  /*1620*/  UIADD3 UR5, UPT, UPT, UR5, 0x1, URZ ;  /* 0x0000000105057890 */ /* 0x004fd8000fffe0ff */
.L_x_36:
[----:B------:R-:W-:Y:S01]  /*1630*/  UISETP.NE.AND UP0, UPT, UR37, URZ, UPT ;  /* 0x000000ff2500728c */ /* 0x000fe2000bf05270 */
[----:B------:R-:W1:Y:S08]  /*1640*/  S2UR UR37, SR_CgaCtaId ;  /* 0x00000000002579c3 */ /* 0x000e700000008800 */
[----:B------:R-:W-:Y:S05]  /*1650*/  BRA.U UP0, `(.L_x_19) ;  /* 0x0000000100347547 */ /* 0x000fea000b800000 */
[----:B------:R-:W2:Y:S01]  /*1660*/  S2R R2, SR_CgaCtaId ;  /* 0x0000000000027919 */ /* 0x000ea20000008800 */
[----:B------:R-:W-:-:S04]  /*1670*/  MOV R3, 0x400 ;  /* 0x0000040000037802 */ /* 0x000fc80000000f00 */
[----:B--2---:R-:W-:Y:S02]  /*1680*/  LEA R3, R2, R3, 0x18 ;  /* 0x0000000302037211 */ /* 0x004fe400078ec0ff */
[----:B------:R-:W-:-:S03]  /*1690*/  SHF.L.U32 R2, R10, 0x1f, RZ ;  /* 0x0000001f0a027819 */ /* 0x000fc600000006ff */
[----:B------:R-:W-:-:S04]  /*16a0*/  IMAD R3, R12, 0x8, R3 ;  /* 0x000000080c037824 */ /* 0x000fc800078e0203 */
[----:B------:R-:W2:Y:S02]  /*16b0*/  SYNCS.PHASECHK.TRANS64.TRYWAIT P0, [R3+URZ+0x160], R2 ;  /* 0x00016002030075a7 */ /* 0x000ea400080011ff */
[----:B--2---:R-:W-:Y:S05]  /*16c0*/  @!P0 BRA `(.L_x_20) ;  /* 0x0000005000588947 */ /* 0x004fea0003800000 */
.L_x_105:
[----:B------:R-:W-:Y:S01]  /*16d0*/  VIADD R12, R12, 0x1 ;  /* 0x000000010c0c7836 */ /* 0x000fe20000000000 */
[----:B------:R2:W-:Y:S04]  /*16e0*/  SYNCS.ARRIVE.TRANS64.A1T0 RZ, [R3+URZ+0x150], RZ ;  /* 0x000150ff03ff79a7 */ /* 0x0005e800081000ff */
[----:B------:R-:W-:-:S04]  /*16f0*/  ISETP.NE.AND P0, PT, R12, 0x2, PT ;  /* 0x000000020c00780c */ /* 0x000fc80003f05270 */
[----:B------:R-:W-:Y:S02]  /*1700*/  SEL R12, R12, RZ, P0 ;  /* 0x000000ff0c0c7207 */ /* 0x000fe40000000000 */
[----:B--2---:R-:W-:-:S04]  /*1710*/  SEL R3, RZ, 0x1, P0 ;  /* 0x00000001ff037807 */ /* 0x004fc80000000000 */
[----:B------:R-:W-:-:S07]  /*1720*/  LOP3.LUT R10, R10, R3, RZ, 0x3c, !PT ;  /* 0x000000030a0a7212 */ /* 0x000fce00078e3cff */
.L_x_19:
[----:B------:R-:W-:Y:S01]  /*1730*/  UMOV UR4, 0x400 ;  /* 0x0000040000047882 */ /* 0x000fe20000000000 */
[----:B------:R-:W-:Y:S01]  /*1740*/  SHF.L.U32 R2, R15, 0x1f, RZ ;  /* 0x0000001f0f027819 */ /* 0x000fe200000006ff */
[----:B-1----:R-:W-:Y:S01]  /*1750*/  ULEA UR4, UR37, UR4, 0x18 ;  /* 0x0000000425047291 */ /* 0x002fe2000f8ec0ff */
[----:B------:R-:W-:Y:S01]  /*1760*/  R2UR UR35, R99 ;  /* 0x00000000632372ca */ /* 0x000fe200000e0000 */
[----:B------:R-:W-:Y:S01]  /*1770*/  UISETP.GE.U32.AND UP0, UPT, UR13, 0xff, UPT ;  /* 0x000000ff0d00788c */ /* 0x000fe2000bf06070 */
[----:B------:R-:W-:Y:S01]  /*1780*/  R2UR UR11, R97 ;  /* 0x00000000610b72ca */ /* 0x000fe200000e0000 */
[----:B------:R-:W-:Y:S01]  /*1790*/  ULEA UR8, UR6, UR4, 0x3 ;  /* 0x0000000406087291 */ /* 0x000fe2000f8e18ff */
[----:B------:R-:W-:-:S08]  /*17a0*/  UMOV UR24, URZ ;  /* 0x000000ff00187c82 */ /* 0x000fd00008000000 */
[----:B------:R1:W2:Y:S01]  /*17b0*/  SYNCS.PHASECHK.TRANS64.TRYWAIT P0, [UR8+0x68], R2 ;  /* 0x00006802ff0075a7 */ /* 0x0002a20008001108 */
[----:B------:R-:W-:Y:S02]  /*17c0*/  USHF.L.U32 UR35, UR35, 0x6, URZ ;  /* 0x0000000623237899 */ /* 0x000fe400080006ff */
[----:B------:R-:W-:Y:S01]  /*17d0*/  USHF.L.U32 UR11, UR11, 0x6, URZ ;  /* 0x000000060b0b7899 */ /* 0x000fe200080006ff */
[----:B------:R-:W-:Y:S11]  /*17e0*/  BRA.U !UP0, `(.L_x_21) ;  /* 0x0000000108a47547 */ /* 0x000ff6000b800000 */
[----:B------:R-:W-:Y:S01]  /*17f0*/  UMOV UR16, URZ ;  /* 0x000000ff00107c82 */ /* 0x000fe20008000000 */
[----:B------:R-:W-:-:S05]  /*1800*/  UMOV UR17, UR6 ;  /* 0x0000000600117c82 */ /* 0x000fca0008000000 */
.L_x_26:
[----:B-1----:R-:W-:Y:S01]  /*1810*/  ULEA UR33, UR17, UR4, 0x3 ;  /* 0x0000000411217291 */ /* 0x002fe2000f8e18ff */
[----:B--2---:R-:W-:Y:S01]  /*1820*/  @!P5 MOV R3, 0x4000 ;  /* 0x000040000003d802 */ /* 0x004fe20000000f00 */
[----:B--2---:R-:W-:Y:S10]  /*1830*/  @P0 BRA `(.L_x_22) ;  /* 0x00000000000c0947 */ /* 0x004ff40003800000 */
[----:B------:R-:W-:-:S04]  /*1840*/  SHF.L.U32 R5, R15, 0x1f, RZ ;  /* 0x0000001f0f057819 */ /* 0x000fc800000006ff */
[----:B------:R-:W2:Y:S02]  /*1850*/  SYNCS.PHASECHK.TRANS64.TRYWAIT P0, [UR33+0x68], R5 ;  /* 0x00006805ff0075a7 */ /* 0x000ea40008001121 */
[----:B--2---:R-:W-:Y:S05]  /*1860*/  @!P0 BRA `(.L_x_23) ;  /* 0x0000005000048947 */ /* 0x004fea0003800000 */
.L_x_22:
[----:B------:R2:W-:Y:S01]  /*1870*/  @!P5 SYNCS.ARRIVE.TRANS64 RZ, [UR33], R3 ;  /* 0x00000003ffffd9a7 */ /* 0x0005e20008000021 */
[----:B------:R-:W-:Y:S04]  /*1880*/  BSSY.RECONVERGENT B0, `(.L_x_24) ;  /* 0x0000003000007945 */ /* 0x000fe80003800200 */
[----:B------:R-:W-:Y:S05]  /*1890*/  @P4 BRA `(.L_x_25) ;  /* 0x0000000000044947 */ /* 0x000fea0003800000 */
[----:B------:R-:W-:Y:S05]  /*18a0*/  BPT.TRAP 0x1 ;  /* 0x000000040000795c */ /* 0x000fea0000300000 */
.L_x_25:
[----:B------:R-:W-:Y:S05]  /*18b0*/  BSYNC.RECONVERGENT B0 ;  /* 0x0000000000007941 */ /* 0x000fea0003800200 */
.L_x_24:
[----:B------:R-:W-:Y:S02]  /*18c0*/  UIADD3 UR6, UPT, UPT, UR17, 0x1, URZ ;  /* 0x0000000111067890 */ /* 0x000fe4000fffe0ff */
[----:B------:R-:W-:Y:S02]  /*18d0*/  UIADD3 UR26, UP1, UPT, UR22, 0x80, URZ ;  /* 0x00000080161a7890 */ /* 0x000fe4000ff3e0ff */
[----:B------:R-:W-:Y:S02]  /*18e0*/  UISETP.NE.AND UP0, UPT, UR6, 0xd, UPT ;  /* 0x0000000d0600788c */ /* 0x000fe4000bf05270 */
[----:B------:R-:W-:Y:S02]  /*18f0*/  USHF.L.U32 UR34, UR16, 0x7, URZ ;  /* 0x0000000710227899 */ /* 0x000fe400080006ff */
[----:B------:R-:W-:Y:S02]  /*1900*/  USEL UR9, URZ, 0x1, UP0 ;  /* 0x00000001ff097887 */ /* 0x000fe40008000000 */
[----:B------:R-:W-:-:S02]  /*1910*/  USEL UR6, UR6, URZ, UP0 ;  /* 0x000000ff06067287 */ /* 0x000fc40008000000 */
[----:B------:R-:W-:Y:S02]  /*1920*/  UIADD3 UR20, UP0, UPT, UR22, 0x180, URZ ;  /* 0x0000018016147890 */ /* 0x000fe4000ff1e0ff */
[----:B------:R-:W-:Y:S01]  /*1930*/  ULEA UR8, UR6, UR4, 0x3 ;  /* 0x0000000406087291 */ /* 0x000fe2000f8e18ff */
[----:B------:R-:W-:Y:S01]  /*1940*/  LOP3.LUT R15, R15, UR9, RZ, 0x3c, !PT ;  /* 0x000000090f0f7c12 */ /* 0x000fe2000f8e3cff */
[----:B------:R-:W-:Y:S02]  /*1950*/  UIADD3.X UR27, UPT, UPT, URZ, UR23, URZ, UP1, !UPT ;  /* 0x00000017ff1b7290 */ /* 0x000fe40008ffe4ff */
[----:B------:R-:W-:Y:S01]  /*1960*/  UIADD3.X UR21, UPT, UPT, URZ, UR23, URZ, UP0, !UPT ;  /* 0x00000017ff157290 */ /* 0x000fe200087fe4ff */
[----:B-1----:R-:W-:Y:S01]  /*1970*/  SHF.L.U32 R2, R15, 0x1f, RZ ;  /* 0x0000001f0f027819 */ /* 0x002fe200000006ff */
[----:B------:R-:W-:Y:S01]  /*1980*/  UMOV UR18, 0x0 ;  /* 0x0000000000127882 */ /* 0x000fe20000000000 */
[----:B------:R-:W-:Y:S01]  /*1990*/  UMOV UR19, 0x10000000 ;  /* 0x1000000000137882 */ /* 0x000fe20000000000 */
[----:B------:R-:W-:Y:S01]  /*19a0*/  UMOV UR12, UR36 ;  /* 0x00000024000c7c82 */ /* 0x000fe20008000000 */
[----:B------:R1:W1:Y:S01]  /*19b0*/  SYNCS.PHASECHK.TRANS64.TRYWAIT P0, [UR8+0x68], R2 ;  /* 0x00006802ff0075a7 */ /* 0x0002620008001108 */
[----:B------:R-:W-:Y:S01]  /*19c0*/  ULEA UR8, UR17, UR4, 0xd ;  /* 0x0000000411087291 */ /* 0x000fe2000f8e68ff */
[----:B------:R-:W-:Y:S01]  /*19d0*/  UMOV UR9, UR33 ;  /* 0x0000002100097c82 */ /* 0x000fe20008000000 */
[----:B------:R-:W-:-:S02]  /*19e0*/  UMOV UR10, UR34 ;  /* 0x00000022000a7c82 */ /* 0x000fc40008000000 */
[----:B------:R-:W-:Y:S02]  /*19f0*/  UIADD3 UR32, UPT, UPT, UR8, 0x2400, URZ ;  /* 0x0000240008207890 */ /* 0x000fe4000fffe0ff */
[----:B------:R-:W-:Y:S02]  /*1a00*/  UIADD3 UR8, UPT, UPT, UR8, 0x1c400, URZ ;  /* 0x0001c40008087890 */ /* 0x000fe4000fffe0ff */
[----:B------:R-:W-:Y:S01]  /*1a10*/  UIADD3 UR16, UPT, UPT, UR16, 0x1, URZ ;  /* 0x0000000110107890 */ /* 0x000fe2000fffe0ff */
[----:B------:R-:W-:Y:S01]  /*1a20*/  UMOV UR24, UR5 ;  /* 0x0000000500187c82 */ /* 0x000fe20008000000 */
[----:B------:R-:W-:Y:S02]  /*1a30*/  UMOV UR17, UR6 ;  /* 0x0000000600117c82 */ /* 0x000fe40008000000 */
[----:B------:R-:W-:Y:S01]  /*1a40*/  UISETP.NE.AND UP0, UPT, UR16, UR5, UPT ;  /* 0x000000051000728c */ /* 0x000fe2000bf05270 */
[----:B------:R1:W-:Y:S02]  /*1a50*/  UTMALDG.3D [UR32], [UR26], desc[UR18] ;  /* 0x000012201a0075b4 */ /* 0x0003e40008011000 */
[----:B------:R1:W-:Y:S06]  /*1a60*/  UTMALDG.3D [UR8], [UR20], desc[UR18] ;  /* 0x00001208140075b4 */ /* 0x0003ec0008011000 */
[----:B------:R-:W-:Y:S05]  /*1a70*/  BRA.U UP0, `(.L_x_26) ;  /* 0xfffffffd00647547 */ /* 0x000fea000b83ffff */
.L_x_21:
[----:B-1----:R-:W-:Y:S01]  /*1a80*/  ULEA UR8, UR6, UR4, 0x3 ;  /* 0x0000000406087291 */ /* 0x002fe2000f8e18ff */
[----:B------:R-:W-:Y:S01]  /*1a90*/  SHF.L.U32 R2, R15, 0x1f, RZ ;  /* 0x0000001f0f027819 */ /* 0x000fe200000006ff */
[----:B------:R-:W-:Y:S01]  /*1aa0*/  @!P1 SYNCS.ARRIVE.TRANS64.A1T0 RZ, [UR4+0xe8], RZ ;  /* 0x0000e8ffffff99a7 */ /* 0x000fe20008100004 */
[----:B------:R-:W-:-:S06]  /*1ab0*/  UISETP.GT.AND UP0, UPT, UR15, UR14, UPT ;  /* 0x0000000e0f00728c */ /* 0x000fcc000bf04270 */
[----:B--2---:R1:W2:Y:S03]  /*1ac0*/  SYNCS.PHASECHK.TRANS64.TRYWAIT P0, [UR8+0x68], R2 ;  /* 0x00006802ff0075a7 */ /* 0x0042a60008001108 */
[----:B------:R-:W-:Y:S05]  /*1ad0*/  BRA.U !UP0, `(.L_x_27) ;  /* 0x0000000108a87547 */ /* 0x000fea000b800000 */
[----:B------:R-:W-:Y:S01]  /*1ae0*/  UIADD3 UR21, UPT, UPT, UR7, UR24, URZ ;  /* 0x0000001807157290 */ /* 0x000fe2000fffe0ff */
[----:B------:R-:W-:-:S11]  /*1af0*/  UMOV UR25, UR6 ;  /* 0x0000000600197c82 */ /* 0x000fd60008000000 */
.L_x_32:
[----:B-1----:R-:W-:Y:S01]  /*1b00*/  ULEA UR17, UR25, UR4, 0x3 ;  /* 0x0000000419117291 */ /* 0x002fe2000f8e18ff */
[----:B--2---:R-:W-:Y:S01]  /*1b10*/  @!P5 MOV R3, 0x4000 ;  /* 0x000040000003d802 */ /* 0x004fe20000000f00 */
[----:B--2---:R-:W-:Y:S10]  /*1b20*/  @P0 BRA `(.L_x_28) ;  /* 0x00000000000c0947 */ /* 0x004ff40003800000 */
[----:B------:R-:W-:-:S04]  /*1b30*/  SHF.L.U32 R5, R15, 0x1f, RZ ;  /* 0x0000001f0f057819 */ /* 0x000fc800000006ff */
[----:B------:R-:W2:Y:S02]  /*1b40*/  SYNCS.PHASECHK.TRANS64.TRYWAIT P0, [UR17+0x68], R5 ;  /* 0x00006805ff0075a7 */ /* 0x000ea40008001111 */
[----:B--2---:R-:W-:Y:S05]  /*1b50*/  @!P0 BRA `(.L_x_29) ;  /* 0x0000004c00608947 */ /* 0x004fea0003800000 */
.L_x_28:
[----:B------:R2:W-:Y:S01]  /*1b60*/  @!P5 SYNCS.ARRIVE.TRANS64 RZ, [UR17], R3 ;  /* 0x00000003ffffd9a7 */ /* 0x0005e20008000011 */
[----:B------:R-:W-:Y:S04]  /*1b70*/  BSSY.RECONVERGENT B0, `(.L_x_30) ;  /* 0x0000003000007945 */ /* 0x000fe80003800200 */
[----:B------:R-:W-:Y:S05]  /*1b80*/  @P4 BRA `(.L_x_31) ;  /* 0x0000000000044947 */ /* 0x000fea0003800000 */
[----:B------:R-:W-:Y:S05]  /*1b90*/  BPT.TRAP 0x1 ;  /* 0x000000040000795c */ /* 0x000fea0000300000 */
.L_x_31:
[----:B------:R-:W-:Y:S05]  /*1ba0*/  BSYNC.RECONVERGENT B0 ;  /* 0x0000000000007941 */ /* 0x000fea0003800200 */
.L_x_30:
        /* <DEDUP_REMOVED lines=20> */
[----:B------:R-:W-:Y:S01]  /*1cf0*/  UIADD3 UR8, UPT, UPT, UR8, 0x1c400, URZ ;  /* 0x0001c40008087890 */ /* 0x000fe2000fffe0ff */
[----:B------:R-:W-:Y:S01]  /*1d00*/  UMOV UR9, UR17 ;  /* 0x0000001100097c82 */ /* 0x000fe20008000000 */
[----:B------:R-:W-:Y:S01]  /*1d10*/  UMOV UR10, UR18 ;  /* 0x00000012000a7c82 */ /* 0x000fe20008000000 */
[----:B------:R-:W-:Y:S01]  /*1d20*/  UIADD3 UR24, UPT, UPT, UR24, 0x1, URZ ;  /* 0x0000000118187890 */ /* 0x000fe2000fffe0ff */
[----:B------:R-:W-:-:S03]  /*1d30*/  UMOV UR25, UR6 ;  /* 0x0000000600197c82 */ /* 0x000fc60008000000 */
[----:B------:R1:W-:Y:S01]  /*1d40*/  UTMALDG.3D [UR16], [UR30], desc[UR26] ;  /* 0x00001a101e0075b4 */ /* 0x0003e20008011000 */
[----:B------:R-:W-:Y:S01]  /*1d50*/  UISETP.NE.AND UP0, UPT, UR24, UR21, UPT ;  /* 0x000000151800728c */ /* 0x000fe2000bf05270 */
[----:B------:R1:W-:Y:S08]  /*1d60*/  UTMALDG.3D [UR8], [UR28], desc[UR26] ;  /* 0x00001a081c0075b4 */ /* 0x0003f00008011000 */
[----:B------:R-:W-:Y:S05]  /*1d70*/  BRA.U UP0, `(.L_x_32) ;  /* 0xfffffffd00607547 */ /* 0x000fea000b83ffff */
.L_x_27:
[C---:B-1----:R-:W-:Y:S01]  /*1d80*/  LEA R2, R14.reuse, UR4, 0x3 ;  /* 0x000000040e027c11 */ /* 0x042fe2000f8e18ff */
[----:B------:R-:W-:Y:S01]  /*1d90*/  NOP ;  /* 0x0000000000007918 */ /* 0x000fe20000000000 */
[----:B--2---:R-:W-:Y:S02]  /*1da0*/  SHF.L.U32 R3, R13, 0x1f, RZ ;  /* 0x0000001f0d037819 */ /* 0x004fe400000006ff */
[----:B------:R-:W-:Y:S02]  /*1db0*/  LEA R4, R14, UR4, 0x4 ;  /* 0x000000040e047c11 */ /* 0x000fe4000f8e20ff */
[----:B------:R-:W1:Y:S02]  /*1dc0*/  SYNCS.PHASECHK.TRANS64.TRYWAIT P0, [R2+URZ+0xf0], R3 ;  /* 0x0000f003020075a7 */ /* 0x000e6400080011ff */
[----:B-1----:R-:W-:Y:S05]  /*1dd0*/  @!P0 BRA `(.L_x_33) ;  /* 0x0000004800d88947 */ /* 0x002fea0003800000 */
.L_x_108:
[----:B------:R-:W2:Y:S01]  /*1de0*/  LDS.128 R4, [R4+0x180] ;  /* 0x0001800004047984 */ /* 0x000ea20000000c00 */
[----:B---3--:R-:W-:Y:S01]  /*1df0*/  ISETP.GE.AND P0, PT, R40, 0x1, PT ;  /* 0x000000012800780c */ /* 0x008fe20003f06270 */
[----:B-1----:R-:W-:Y:S01]  /*1e00*/  VIADD R2, R2, 0x100 ;  /* 0x0000010002027836 */ /* 0x002fe20000000000 */
[----:B------:R-:W-:Y:S01]  /*1e10*/  @!PT LDS RZ, [RZ] ;  /* 0x00000000fffff984 */ /* 0x000fe20000000800 */
[----:B------:R-:W-:Y:S01]  /*1e20*/  @!PT LDS RZ, [RZ] ;  /* 0x00000000fffff984 */ /* 0x000fe20000000800 */
[----:B------:R-:W-:Y:S01]  /*1e30*/  @!PT LDS RZ, [RZ] ;  /* 0x00000000fffff984 */ /* 0x000fe20000000800 */
[----:B------:R-:W-:Y:S01]  /*1e40*/  @!PT LDS RZ, [RZ] ;  /* 0x00000000fffff984 */ /* 0x000fe20000000800 */
[----:B------:R1:W-:Y:S06]  /*1e50*/  MEMBAR.ALL.CTA ;  /* 0x0000000000007992 */ /* 0x0003ec0000008000 */
[----:B-1----:R-:W1:Y:S01]  /*1e60*/  FENCE.VIEW.ASYNC.S ;  /* 0x00000000000073c6 */ /* 0x002e620000000000 */
[----:B------:R-:W-:-:S04]  /*1e70*/  PRMT R2, RZ, 0x654, R2 ;  /* 0x00000654ff027816 */ /* 0x000fc80000000002 */
[----:B-1----:R1:W-:Y:S01]  /*1e80*/  SYNCS.ARRIVE.TRANS64.RED.A1T0 RZ, [R2+URZ], RZ ;  /* 0x000000ff02ff79a7 */ /* 0x0023e200081004ff */
[----:B--2---:R-:W-:-:S13]  /*1e90*/  LOP3.LUT P2, RZ, R6, 0x1, RZ, 0xc0, !PT ;  /* 0x0000000106ff7812 */ /* 0x004fda000784c0ff */
[----:B------:R-:W-:Y:S01]  /*1ea0*/  @P2 SHF.R.U32.HI R3, RZ, 0x10, R5 ;  /* 0x00000010ff032819 */ /* 0x000fe20000011605 */
[----:B------:R-:W-:Y:S01]  /*1eb0*/  VOTEU.ANY UP0, P2 ;  /* 0x0000000000ff7886 */ /* 0x000fe20001000100 */
[----:B------:R-:W-:Y:S02]  /*1ec0*/  @P2 MOV R11, R4 ;  /* 0x00000004000b2202 */ /* 0x000fe40000000f00 */
[----:B------:R-:W-:Y:S02]  /*1ed0*/  @P2 R2UR.BROADCAST UR8, R3 ;  /* 0x00000000030822ca */ /* 0x000fe400008e0000 */
[----:B------:R-:W-:-:S11]  /*1ee0*/  @P2 LOP3.LUT R8, R5, 0xffff, RZ, 0xc0, !PT ;  /* 0x0000ffff05082812 */ /* 0x000fd600078ec0ff */
[----:B------:R-:W-:Y:S01]  /*1ef0*/  @UP0 UMOV UR36, UR8 ;  /* 0x0000000800240c82 */ /* 0x000fe20008000000 */
[----:B-1----:R-:W-:Y:S05]  /*1f00*/  @!P0 BRA `(.L_x_34) ;  /* 0x0000000000b88947 */ /* 0x002fea0003800000 */
[----:B------:R-:W4:Y:S01]  /*1f10*/  LDC.64 R4, c[0x0][0xb18] ;  /* 0x0002c600ff047b82 */ /* 0x000f220000000a00 */
[----:B------:R-:W-:-:S07]  /*1f20*/  ISETP.NE.AND P3, PT, R40, 0x1, PT ;  /* 0x000000012800780c */ /* 0x000fce0003f65270 */
[----:B------:R-:W1:Y:S08]  /*1f30*/  LDC.64 R6, c[0x0][0xb10] ;  /* 0x0002c400ff067b82 */ /* 0x000e700000000a00 */
[----:B------:R-:W2:Y:S08]  /*1f40*/  LDC R16, c[0x0][0xb20] ;  /* 0x0002c800ff107b82 */ /* 0x000eb00000000800 */
[----:B------:R-:W3:Y:S01]  /*1f50*/  LDC R18, c[0x0][0xb0c] ;  /* 0x0002c300ff127b82 */ /* 0x000ee20000000800 */
[----:B----4-:R-:W-:Y:S01]  /*1f60*/  IMAD.HI.U32 R17, R0, R5, RZ ;  /* 0x0000000500117227 */ /* 0x010fe200078e00ff */
[----:B------:R-:W-:-:S03]  /*1f70*/  ISETP.NE.AND P0, PT, R4, 0x1, PT ;  /* 0x000000010400780c */ /* 0x000fc60003f05270 */
[----:B------:R-:W-:-:S03]  /*1f80*/  IMAD.HI.U32 R5, R8, R5, RZ ;  /* 0x0000000508057227 */ /* 0x000fc600078e00ff */
[----:B------:R-:W4:Y:S01]  /*1f90*/  LDC.64 R2, c[0x0][0xb28] ;  /* 0x0002ca00ff027b82 */ /* 0x000f220000000a00 */
[----:B-1----:R-:W-:-:S04]  /*1fa0*/  IMAD.HI.U32 R20, R9, R6, RZ ;  /* 0x0000000609147227 */ /* 0x002fc800078e00ff */
[----:B------:R-:W-:Y:S01]  /*1fb0*/  IMAD.HI.U32 R22, R11, R6, RZ ;  /* 0x000000060b167227 */ /* 0x000fe200078e00ff */
[----:B------:R-:W-:Y:S02]  /*1fc0*/  SHF.R.U32.HI R20, RZ, R7, R20 ;  /* 0x00000007ff147219 */ /* 0x000fe40000011614 */
[-C--:B--2---:R-:W-:Y:S02]  /*1fd0*/  SHF.R.U32.HI R17, RZ, R16.reuse, R17 ;  /* 0x00000010ff117219 */ /* 0x084fe40000011611 */
[----:B------:R-:W-:Y:S02]  /*1fe0*/  SHF.R.U32.HI R5, RZ, R16, R5 ;  /* 0x00000010ff057219 */ /* 0x000fe40000011605 */
[----:B------:R-:W-:Y:S02]  /*1ff0*/  SEL R17, R0, R17, !P0 ;  /* 0x0000001100117207 */ /* 0x000fe40004000000 */
[----:B------:R-:W-:Y:S02]  /*2000*/  SHF.R.U32.HI R22, RZ, R7, R22 ;  /* 0x00000007ff167219 */ /* 0x000fe40000011616 */
[----:B---3--:R-:W-:-:S02]  /*2010*/  ISETP.NE.AND P1, PT, R18, 0x1, PT ;  /* 0x000000011200780c */ /* 0x008fc40003f25270 */
[----:B------:R-:W-:Y:S02]  /*2020*/  SEL R5, R8, R5, !P0 ;  /* 0x0000000508057207 */ /* 0x000fe40004000000 */
[----:B------:R-:W-:Y:S02]  /*2030*/  SEL R19, R9, R20, !P1 ;  /* 0x0000001409137207 */ /* 0x000fe40004800000 */
[----:B------:R-:W-:Y:S01]  /*2040*/  SEL R7, R11, R22, !P1 ;  /* 0x000000160b077207 */ /* 0x000fe20004800000 */
[----:B----4-:R-:W-:-:S04]  /*2050*/  IMAD.HI.U32 R20, R17, R2, RZ ;  /* 0x0000000211147227 */ /* 0x010fc800078e00ff */
[----:B------:R-:W-:Y:S01]  /*2060*/  IMAD.HI.U32 R6, R19, R2, RZ ;  /* 0x0000000213067227 */ /* 0x000fe200078e00ff */
[----:B------:R-:W-:-:S04]  /*2070*/  @P3 SHF.R.U32.HI R17, RZ, R3, R20 ;  /* 0x00000003ff113219 */ /* 0x000fc80000011614 */
[----:B------:R-:W-:Y:S01]  /*2080*/  @P3 SHF.R.U32.HI R19, RZ, R3, R6 ;  /* 0x00000003ff133219 */ /* 0x000fe20000011606 */
[----:B------:R-:W-:-:S04]  /*2090*/  IMAD R17, R40, R17, RZ ;  /* 0x0000001128117224 */ /* 0x000fc800078e02ff */
[----:B------:R-:W-:Y:S01]  /*20a0*/  IMAD R6, R40, R19, RZ ;  /* 0x0000001328067224 */ /* 0x000fe200078e02ff */
[C---:B------:R-:W-:Y:S02]  /*20b0*/  ISETP.GE.AND P0, PT, R5.reuse, R17, PT ;  /* 0x000000110500720c */ /* 0x040fe40003f06270 */
[----:B------:R-:W-:Y:S02]  /*20c0*/  IADD3 R17, PT, PT, -R5, RZ, RZ ;  /* 0x000000ff05117210 */ /* 0x000fe40007ffe1ff */
[----:B------:R-:W-:Y:S01]  /*20d0*/  ISETP.GE.OR P0, PT, R7, R6, P0 ;  /* 0x000000060700720c */ /* 0x000fe20000706670 */
[----:B------:R-:W-:-:S04]  /*20e0*/  IMAD.HI.U32 R6, R5, R2, RZ ;  /* 0x0000000205067227 */ /* 0x000fc800078e00ff */
[----:B------:R-:W-:Y:S01]  /*20f0*/  IMAD R8, R4, R17, R8 ;  /* 0x0000001104087224 */ /* 0x000fe200078e0208 */
[----:B------:R-:W-:-:S04]  /*2100*/  SHF.R.U32.HI R6, RZ, R3, R6 ;  /* 0x00000003ff067219 */ /* 0x000fc80000011606 */
[----:B------:R-:W-:-:S03]  /*2110*/  SEL R6, R5, R6, !P3 ;  /* 0x0000000605067207 */ /* 0x000fc60005800000 */
[----:B------:R-:W-:-:S04]  /*2120*/  @!P0 IMAD.HI.U32 R16, R7, R2, RZ ;  /* 0x0000000207108227 */ /* 0x000fc800078e00ff */
[----:B------:R-:W-:Y:S01]  /*2130*/  IMAD.MOV R2, RZ, RZ, -R6 ;  /* 0x000000ffff027224 */ /* 0x000fe200078e0a06 */
[----:B------:R-:W-:-:S03]  /*2140*/  @!P0 SHF.R.U32.HI R16, RZ, R3, R16 ;  /* 0x00000003ff108219 */ /* 0x000fc60000011610 */
[----:B------:R-:W-:Y:S01]  /*2150*/  IMAD R2, R40, R2, R5 ;  /* 0x0000000228027224 */ /* 0x000fe200078e0205 */
[----:B------:R-:W-:-:S05]  /*2160*/  @!P0 SEL R3, R7, R16, !P3 ;  /* 0x0000001007038207 */ /* 0x000fca0005800000 */
[--C-:B------:R-:W-:Y:S02]  /*2170*/  @!P0 IMAD.IADD R6, R6, 0x1, -R3.reuse ;  /* 0x0000000106068824 */ /* 0x100fe400078e0a03 */
[----:B------:R-:W-:Y:S01]  /*2180*/  @!P0 IMAD R3, R2, R19, R3 ;  /* 0x0000001302038224 */ /* 0x000fe200078e0203 */
[----:B------:R-:W-:Y:S01]  /*2190*/  IADD3 R2, PT, PT, -R7, RZ, RZ ;  /* 0x000000ff07027210 */ /* 0x000fe20007ffe1ff */
[----:B------:R-:W-:Y:S02]  /*21a0*/  @!P0 IMAD R5, R40, R6, R7 ;  /* 0x0000000628058224 */ /* 0x000fe400078e0207 */
[----:B------:R-:W-:Y:S02]  /*21b0*/  @!P0 IMAD.MOV.U32 R7, RZ, RZ, R3 ;  /* 0x000000ffff078224 */ /* 0x000fe400078e0003 */
[----:B------:R-:W-:Y:S02]  /*21c0*/  IMAD R2, R18, R2, R11 ;  /* 0x0000000212027224 */ /* 0x000fe400078e020b */
[----:B------:R-:W-:-:S02]  /*21d0*/  IMAD R8, R5, R4, R8 ;  /* 0x0000000405087224 */ /* 0x000fc400078e0208 */
[----:B------:R-:W-:Y:S02]  /*21e0*/  IMAD R11, R7, R18, R2 ;  /* 0x00000012070b7224 */ /* 0x000fe400078e0202 */
.L_x_34:
[----:B------:R-:W1:Y:S02]  /*21f0*/  LDCU UR8, c[0x0][0xb30] ;  /* 0x00016600ff0877ac */ /* 0x000e640008000800 */
[----:B-1----:R-:W-:-:S09]  /*2200*/  UISETP.NE.AND UP0, UPT, UR8, 0x1, UPT ;  /* 0x000000010800788c */ /* 0x002fd2000bf05270 */
[----:B------:R-:W-:Y:S05]  /*2210*/  BRA.U UP0, `(.L_x_35) ;  /* 0x0000000100407547 */ /* 0x000fea000b800000 */
[----:B------:R-:W1:Y:S08]  /*2220*/  LDC.64 R4, c[0x0][0xb10] ;  /* 0x0002c400ff047b82 */ /* 0x000e700000000a00 */
[----:B------:R-:W2:Y:S08]  /*2230*/  LDC.64 R2, c[0x0][0xb18] ;  /* 0x0002c600ff027b82 */ /* 0x000eb00000000a00 */
[----:B------:R-:W3:Y:S08]  /*2240*/  LDC R6, c[0x0][0xb20] ;  /* 0x0002c800ff067b82 */ /* 0x000ef00000000800 */
[----:B------:R-:W4:Y:S01]  /*2250*/  LDC R16, c[0x0][0xb0c] ;  /* 0x0002c300ff107b82 */ /* 0x000f220000000800 */
[----:B-1----:R-:W-:-:S05]  /*2260*/  IMAD.HI.U32 R4, R11, R4, RZ ;  /* 0x000000040b047227 */ /* 0x002fca00078e00ff */
[----:B------:R-:W-:Y:S01]  /*2270*/  SHF.R.U32.HI R4, RZ, R5, R4 ;  /* 0x00000005ff047219 */ /* 0x000fe20000011604 */
[----:B--2---:R-:W-:Y:S01]  /*2280*/  IMAD.HI.U32 R3, R8, R3, RZ ;  /* 0x0000000308037227 */ /* 0x004fe200078e00ff */
[----:B------:R-:W-:-:S04]  /*2290*/  ISETP.NE.AND P0, PT, R2, 0x1, PT ;  /* 0x000000010200780c */ /* 0x000fc80003f05270 */
[----:B---3--:R-:W-:-:S04]  /*22a0*/  SHF.R.U32.HI R3, RZ, R6, R3 ;  /* 0x00000006ff037219 */ /* 0x008fc80000011603 */
[----:B------:R-:W-:Y:S02]  /*22b0*/  SEL R3, R8, R3, !P0 ;  /* 0x0000000308037207 */ /* 0x000fe40004000000 */
[----:B----4-:R-:W-:-:S04]  /*22c0*/  ISETP.NE.AND P1, PT, R16, 0x1, PT ;  /* 0x000000011000780c */ /* 0x010fc80003f25270 */
[----:B------:R-:W-:-:S05]  /*22d0*/  SEL R4, R11, R4, !P1 ;  /* 0x000000040b047207 */ /* 0x000fca0004800000 */
[----:B------:R-:W-:Y:S02]  /*22e0*/  IMAD.IADD R5, R3, 0x1, -R4 ;  /* 0x0000000103057824 */ /* 0x000fe400078e0a04 */
[----:B------:R-:W-:Y:S02]  /*22f0*/  IMAD.IADD R3, R4, 0x1, -R3 ;  /* 0x0000000104037824 */ /* 0x000fe400078e0a03 */
[----:B------:R-:W-:Y:S02]  /*2300*/  IMAD R11, R5, R16, R11 ;  /* 0x00000010050b7224 */ /* 0x000fe400078e020b */
[----:B------:R-:W-:-:S07]  /*2310*/  IMAD R8, R3, R2, R8 ;  /* 0x0000000203087224 */ /* 0x000fce00078e0208 */
.L_x_35:
[----:B------:R-:W-:Y:S01]  /*2320*/  VIADD R14, R14, 0x1 ;  /* 0x000000010e0e7836 */ /* 0x000fe20000000000 */
[----:B------:R-:W-:Y:S01]  /*2330*/  PLOP3.LUT P1, PT, PT, PT, PT, 0x80, 0x8 ;  /* 0x000000000008781c */ /* 0x000fe20003f2f070 */
[----:B------:R-:W-:Y:S02]  /*2340*/  IMAD.IADD R99, R11, 0x1, R96 ;  /* 0x000000010b637824 */ /* 0x000fe400078e0260 */
[----:B------:R-:W-:Y:S01]  /*2350*/  IMAD.IADD R97, R8, 0x1, R81 ;  /* 0x0000000108617824 */ /* 0x000fe200078e0251 */
[----:B------:R-:W-:-:S04]  /*2360*/  ISETP.NE.AND P0, PT, R14, 0x2, PT ;  /* 0x000000020e00780c */ /* 0x000fc80003f05270 */
[----:B------:R-:W-:Y:S02]  /*2370*/  SEL R2, RZ, 0x1, P0 ;  /* 0x00000001ff027807 */ /* 0x000fe40000000000 */
[----:B------:R-:W-:Y:S02]  /*2380*/  SEL R14, R14, RZ, P0 ;  /* 0x000000ff0e0e7207 */ /* 0x000fe40000000000 */
[----:B------:R-:W-:Y:S01]  /*2390*/  LOP3.LUT R13, R13, R2, RZ, 0x3c, !PT ;  /* 0x000000020d0d7212 */ /* 0x000fe200078e3cff */
[----:B------:R-:W-:Y:S06]  /*23a0*/  @P2 BRA `(.L_x_36) ;  /* 0xfffffff000a02947 */ /* 0x000fec000383ffff */
[----:B------:R-:W-:Y:S01]  /*23b0*/  UIADD3 UR4, UPT, UPT, UR4, 0x68, URZ ;  /* 0x0000006804047890 */ /* 0x000fe2000fffe0ff */
[----:B------:R-:W-:-:S03]  /*23c0*/  SHF.L.U32 R3, R15, 0x1f, RZ ;  /* 0x0000001f0f037819 */ /* 0x000fc600000006ff */
[----:B------:R-:W-:-:S09]  /*23d0*/  ULEA UR5, UR6, UR4, 0x3 ;  /* 0x0000000406057291 */ /* 0x000fd2000f8e18ff */
[----:B------:R-:W1:Y:S02]  /*23e0*/  SYNCS.PHASECHK.TRANS64.TRYWAIT P0, [UR5], R3 ;  /* 0x00000003ff0075a7 */ /* 0x000e640008001105 */
[----:B-1----:R-:W-:Y:S05]  /*23f0*/  @!P0 BRA `(.L_x_37) ;  /* 0x0000004400648947 */ /* 0x002fea0003800000 */
.L_x_110:
[----:B------:R-:W-:-:S04]  /*2400*/  UIADD3 UR6, UPT, UPT, UR6, 0x1, URZ ;  /* 0x0000000106067890 */ /* 0x000fc8000fffe0ff */
[----:B------:R-:W-:-:S04]  /*2410*/  UISETP.NE.AND UP0, UPT, UR6, 0xd, UPT ;  /* 0x0000000d0600788c */ /* 0x000fc8000bf05270 */
[----:B------:R-:W-:Y:S02]  /*2420*/  USEL UR7, URZ, 0x1, UP0 ;  /* 0x00000001ff077887 */ /* 0x000fe40008000000 */
[----:B------:R-:W-:-:S04]  /*2430*/  USEL UR6, UR6, URZ, UP0 ;  /* 0x000000ff06067287 */ /* 0x000fc80008000000 */
[----:B------:R-:W-:Y:S01]  /*2440*/  ULEA UR5, UR6, UR4, 0x3 ;  /* 0x0000000406057291 */ /* 0x000fe2000f8e18ff */
[----:B------:R-:W-:-:S04]  /*2450*/  LOP3.LUT R2, R15, UR7, RZ, 0x3c, !PT ;  /* 0x000000070f027c12 */ /* 0x000fc8000f8e3cff */
[----:B-1----:R-:W-:-:S04]  /*2460*/  SHF.L.U32 R3, R2, 0x1f, RZ ;  /* 0x0000001f02037819 */ /* 0x002fc800000006ff */
[----:B------:R-:W1:Y:S02]  /*2470*/  SYNCS.PHASECHK.TRANS64.TRYWAIT P0, [UR5], R3 ;  /* 0x00000003ff0075a7 */ /* 0x000e640008001105 */
[----:B-1----:R-:W-:Y:S05]  /*2480*/  @!P0 BRA `(.L_x_38) ;  /* 0x0000004400588947 */ /* 0x002fea0003800000 */
.L_x_112:
        /* <DEDUP_REMOVED lines=9> */
.L_x_114:
        /* <DEDUP_REMOVED lines=9> */
.L_x_116:
        /* <DEDUP_REMOVED lines=9> */
.L_x_118:
        /* <DEDUP_REMOVED lines=9> */
.L_x_120:
        /* <DEDUP_REMOVED lines=9> */
.L_x_122:
        /* <DEDUP_REMOVED lines=9> */
.L_x_124:
        /* <DEDUP_REMOVED lines=9> */
.L_x_126:
        /* <DEDUP_REMOVED lines=9> */
.L_x_128:
        /* <DEDUP_REMOVED lines=9> */
.L_x_130:
        /* <DEDUP_REMOVED lines=9> */
.L_x_132:
[----:B------:R-:W-:-:S04]  /*2a30*/  UIADD3 UR6, UPT, UPT, UR6, 0x1, URZ ;  /* 0x0000000106067890 */ /* 0x000fc8000fffe0ff */
[----:B------:R-:W-:-:S04]  /*2a40*/  UISETP.NE.AND UP0, UPT, UR6, 0xd, UPT ;  /* 0x0000000d0600788c */ /* 0x000fc8000bf05270 */
[----:B------:R-:W-:Y:S02]  /*2a50*/  USEL UR5, URZ, 0x1, UP0 ;  /* 0x00000001ff057887 */ /* 0x000fe40008000000 */
[----:B------:R-:W-:-:S04]  /*2a60*/  USEL UR6, UR6, URZ, UP0 ;  /* 0x000000ff06067287 */ /* 0x000fc80008000000 */
[----:B------:R-:W-:Y:S01]  /*2a70*/  ULEA UR6, UR6, UR4, 0x3 ;  /* 0x0000000406067291 */ /* 0x000fe2000f8e18ff */
[----:B-1----:R-:W-:-:S04]  /*2a80*/  LOP3.LUT R3, R2, UR5, RZ, 0x3c, !PT ;  /* 0x0000000502037c12 */ /* 0x002fc8000f8e3cff */
[----:B------:R-:W-:Y:S01]  /*2a90*/  SHF.L.U32 R3, R3, 0x1f, RZ ;  /* 0x0000001f03037819 */ /* 0x000fe200000006ff */
[----:B----4-:R-:W-:-:S07]  /*2aa0*/  IMAD.U32 R0, RZ, RZ, UR6 ;  /* 0x00000006ff007e24 */ /* 0x010fce000f8e00ff */
.L_x_49:
[----:B-1----:R1:W2:Y:S02]  /*2ab0*/  SYNCS.PHASECHK.TRANS64.TRYWAIT P0, [R0+URZ], R3 ;  /* 0x00000003000075a7 */ /* 0x0022a400080011ff */
[----:B--2---:R-:W-:Y:S05]  /*2ac0*/  @!P0 NANOSLEEP.SYNCS 0x989680 ;  /* 0x009896800000895d */ /* 0x004fea0003900000 */
[----:B------:R-:W2:Y:S02]  /*2ad0*/  @!P0 SYNCS.PHASECHK.TRANS64 P0, [R0+URZ], R3 ;  /* 0x00000003000085a7 */ /* 0x000ea400080010ff */
[----:B--2---:R-:W-:Y:S05]  /*2ae0*/  @P0 EXIT ;  /* 0x000000000000094d */ /* 0x004fea0003800000 */
[----:B------:R-:W-:Y:S05]  /*2af0*/  BRA `(.L_x_49) ;  /* 0xfffffffc00ec7947 */ /* 0x000fea000383ffff */
.L_x_18:
[----:B------:R-:W-:-:S04]  /*2b00*/  UISETP.NE.AND UP1, UPT, UR37, URZ, UPT ;  /* 0x000000ff2500728c */ /* 0x000fc8000bf25270 */
[----:B------:R-:W-:-:S09]  /*2b10*/  UISETP.NE.OR UP1, UPT, UR8, 0x1, UP1 ;  /* 0x000000010800788c */ /* 0x000fd20008f25670 */
[----:B------:R-:W-:Y:S05]  /*2b20*/  BRA.U UP1, `(.L_x_50) ;  /* 0x0000000501487547 */ /* 0x000fea000b800000 */
[----:B------:R-:W-:Y:S01]  /*2b30*/  ISETP.NE.AND P2, PT, R2, RZ, PT ;  /* 0x000000ff0200720c */ /* 0x000fe20003f45270 */
[----:B------:R-:W-:Y:S01]  /*2b40*/  IMAD.MOV.U32 R12, RZ, RZ, 0x1 ;  /* 0x00000001ff0c7424 */ /* 0x000fe200078e00ff */
[----:B------:R-:W-:Y:S02]  /*2b50*/  CS2R R10, SRZ ;  /* 0x00000000000a7805 */ /* 0x000fe4000001ff00 */
[----:B------:R-:W-:Y:S01]  /*2b60*/  CS2R R8, SRZ ;  /* 0x0000000000087805 */ /* 0x000fe2000001ff00 */
[----:B------:R-:W-:Y:S01]  /*2b70*/  UMOV UR4, 0x400 ;  /* 0x0000040000047882 */ /* 0x000fe20000000000 */
[----:B------:R-:W-:Y:S01]  /*2b80*/  UMOV UR6, URZ ;  /* 0x000000ff00067c82 */ /* 0x000fe20008000000 */
[----:B------:R-:W-:-:S12]  /*2b90*/  ULEA UR37, UR37, UR4, 0x18 ;  /* 0x0000000425257291 */ /* 0x000fd8000f8ec0ff */
.L_x_54:
[----:B------:R-:W-:Y:S02]  /*2ba0*/  LEA R0, R8, UR37, 0x3 ;  /* 0x0000002508007c11 */ /* 0x000fe4000f8e18ff */
[----:B------:R-:W-:-:S03]  /*2bb0*/  SHF.L.U32 R5, R9, 0x1f, RZ ;  /* 0x0000001f09057819 */ /* 0x000fc600000006ff */
[----:B------:R-:W-:Y:S01]  /*2bc0*/  VIADD R4, R0, 0x160 ;  /* 0x0000016000047836 */ /* 0x000fe20000000000 */
[----:B------:R-:W1:Y:S02]  /*2bd0*/  SYNCS.PHASECHK.TRANS64.TRYWAIT P0, [R0+URZ+0x150], R5 ;  /* 0x00015005000075a7 */ /* 0x000e6400080011ff */
[----:B-1----:R-:W-:Y:S05]  /*2be0*/  @!P0 BRA `(.L_x_51) ;  /* 0x0000004000888947 */ /* 0x002fea0003800000 */
.L_x_133:
[----:B------:R-:W-:Y:S01]  /*2bf0*/  ULEA UR5, UR6, UR37, 0x3 ;  /* 0x0000002506057291 */ /* 0x000fe2000f8e18ff */
[----:B------:R-:W-:Y:S02]  /*2c00*/  PRMT R4, RZ, 0x654, R4 ;  /* 0x00000654ff047816 */ /* 0x000fe40000000004 */
[----:B-1----:R-:W-:Y:S01]  /*2c10*/  SHF.L.U32 R5, R12, 0x1f, RZ ;  /* 0x0000001f0c057819 */ /* 0x002fe200000006ff */
[----:B------:R-:W-:Y:S01]  /*2c20*/  UIADD3 UR4, UPT, UPT, UR5, 0xf0, URZ ;  /* 0x000000f005047890 */ /* 0x000fe2000fffe0ff */
[----:B------:R1:W-:Y:S05]  /*2c30*/  SYNCS.ARRIVE.TRANS64.RED.A1T0 RZ, [R4+URZ], RZ ;  /* 0x000000ff04ff79a7 */ /* 0x0003ea00081004ff */
[----:B------:R-:W-:Y:S01]  /*2c40*/  IMAD.U32 R7, RZ, RZ, UR4 ;  /* 0x00000004ff077e24 */ /* 0x000fe2000f8e00ff */
[----:B------:R-:W2:Y:S04]  /*2c50*/  SYNCS.PHASECHK.TRANS64.TRYWAIT P0, [UR5+0x100], R5 ;  /* 0x00010005ff0075a7 */ /* 0x000ea80008001105 */
[----:B------:R-:W-:Y:S01]  /*2c60*/  PRMT R6, R2, 0x654, R7 ;  /* 0x0000065402067816 */ /* 0x000fe20000000007 */
[----:B-1----:R-:W-:Y:S01]  /*2c70*/  @!P2 IMAD.MOV.U32 R4, RZ, RZ, 0x10 ;  /* 0x00000010ff04a424 */ /* 0x002fe200078e00ff */
[----:B--2---:R-:W-:Y:S06]  /*2c80*/  @!P0 BRA `(.L_x_52) ;  /* 0x0000004000748947 */ /* 0x004fec0003800000 */
.L_x_135:
[----:B------:R-:W-:Y:S01]  /*2c90*/  ULEA UR4, UR6, UR37, 0x4 ;  /* 0x0000002506047291 */ /* 0x000fe2000f8e20ff */
[----:B------:R-:W-:Y:S01]  /*2ca0*/  SEL R3, R6, R3, !P2 ;  /* 0x0000000306037207 */ /* 0x000fe20005000000 */
[----:B------:R-:W-:Y:S01]  /*2cb0*/  UIADD3 UR5, UPT, UPT, UR5, 0xf0, URZ ;  /* 0x000000f005057890 */ /* 0x000fe2000fffe0ff */
[----:B-1----:R-:W-:Y:S01]  /*2cc0*/  LEA R0, R11, UR37, 0x3 ;  /* 0x000000250b007c11 */ /* 0x002fe2000f8e18ff */
[----:B------:R-:W-:Y:S01]  /*2cd0*/  UIADD3 UR4, UPT, UPT, UR4, 0x180, URZ ;  /* 0x0000018004047890 */ /* 0x000fe2000fffe0ff */
[----:B------:R-:W-:Y:S01]  /*2ce0*/  SHF.L.U32 R5, R10, 0x1f, RZ ;  /* 0x0000001f0a057819 */ /* 0x000fe200000006ff */
[----:B------:R1:W-:Y:S01]  /*2cf0*/  @!P2 SYNCS.ARRIVE.TRANS64.RED RZ, [R3+URZ], R4 ;  /* 0x0000000403ffa9a7 */ /* 0x0003e200080004ff */
[----:B------:R-:W-:Y:S01]  /*2d00*/  UIADD3 UR6, UPT, UPT, UR6, 0x1, URZ ;  /* 0x0000000106067890 */ /* 0x000fe2000fffe0ff */
[----:B------:R-:W-:-:S03]  /*2d10*/  VIADD R8, R8, 0x1 ;  /* 0x0000000108087836 */ /* 0x000fc60000000000 */
[----:B------:R-:W-:Y:S02]  /*2d20*/  UISETP.NE.AND UP0, UPT, UR6, 0x2, UPT ;  /* 0x000000020600788c */ /* 0x000fe4000bf05270 */
[----:B------:R-:W-:Y:S06]  /*2d30*/  UGETNEXTWORKID.BROADCAST [UR4], [UR5] ;  /* 0x00000000040073ca */ /* 0x000fec0008000100 */
[----:B------:R-:W-:Y:S01]  /*2d40*/  USEL UR4, URZ, 0x1, UP0 ;  /* 0x00000001ff047887 */ /* 0x000fe20008000000 */
[----:B------:R-:W-:Y:S01]  /*2d50*/  ISETP.NE.AND P0, PT, R8, 0x2, PT ;  /* 0x000000020800780c */ /* 0x000fe20003f05270 */
[----:B------:R-:W-:Y:S01]  /*2d60*/  USEL UR6, UR6, URZ, UP0 ;  /* 0x000000ff06067287 */ /* 0x000fe20008000000 */
[----:B------:R-:W2:Y:S03]  /*2d70*/  SYNCS.PHASECHK.TRANS64.TRYWAIT P1, [R0+URZ+0xf0], R5 ;  /* 0x0000f005000075a7 */ /* 0x000ea600080211ff */
[----:B------:R-:W-:Y:S01]  /*2d80*/  LOP3.LUT R12, R12, UR4, RZ, 0x3c, !PT ;  /* 0x000000040c0c7c12 */ /* 0x000fe2000f8e3cff */
[----:B-12---:R-:W-:Y:S07]  /*2d90*/  @!P1 BRA `(.L_x_53) ;  /* 0x0000004000489947 */ /* 0x006fee0003800000 */
.L_x_136:
[C---:B------:R-:W-:Y:S01]  /*2da0*/  LEA R4, R11.reuse, UR37, 0x4 ;  /* 0x000000250b047c11 */ /* 0x040fe2000f8e20ff */
[----:B-1----:R-:W-:Y:S01]  /*2db0*/  VIADD R0, R0, 0x100 ;  /* 0x0000010000007836 */ /* 0x002fe20000000000 */
[----:B------:R-:W-:Y:S01]  /*2dc0*/  SEL R8, R8, RZ, P0 ;  /* 0x000000ff08087207 */ /* 0x000fe20000000000 */
[----:B------:R-:W-:-:S03]  /*2dd0*/  VIADD R11, R11, 0x1 ;  /* 0x000000010b0b7836 */ /* 0x000fc60000000000 */
[----:B------:R-:W1:Y:S01]  /*2de0*/  LDS.128 R4, [R4+0x180] ;  /* 0x0001800004047984 */ /* 0x000e620000000c00 */
[----:B------:R-:W-:Y:S02]  /*2df0*/  PRMT R0, RZ, 0x654, R0 ;  /* 0x00000654ff007816 */ /* 0x000fe40000000000 */
[C---:B------:R-:W-:Y:S01]  /*2e00*/  ISETP.NE.AND P1, PT, R11.reuse, 0x2, PT ;  /* 0x000000020b00780c */ /* 0x040fe20003f25270 */
[----:B------:R-:W-:Y:S01]  /*2e10*/  @!PT LDS RZ, [RZ] ;  /* 0x00000000fffff984 */ /* 0x000fe20000000800 */
[----:B------:R-:W-:Y:S01]  /*2e20*/  @!PT LDS RZ, [RZ] ;  /* 0x00000000fffff984 */ /* 0x000fe20000000800 */
[----:B------:R-:W-:Y:S01]  /*2e30*/  @!PT LDS RZ, [RZ] ;  /* 0x00000000fffff984 */ /* 0x000fe20000000800 */
[----:B------:R-:W-:Y:S01]  /*2e40*/  @!PT LDS RZ, [RZ] ;  /* 0x00000000fffff984 */ /* 0x000fe20000000800 */
[----:B------:R2:W-:Y:S06]  /*2e50*/  MEMBAR.ALL.CTA ;  /* 0x0000000000007992 */ /* 0x0005ec0000008000 */
[----:B--2---:R-:W2:Y:S01]  /*2e60*/  FENCE.VIEW.ASYNC.S ;  /* 0x00000000000073c6 */ /* 0x004ea20000000000 */
[----:B------:R-:W-:Y:S01]  /*2e70*/  SEL R11, R11, RZ, P1 ;  /* 0x000000ff0b0b7207 */ /* 0x000fe20000800000 */
[----:B--2---:R2:W-:Y:S01]  /*2e80*/  SYNCS.ARRIVE.TRANS64.RED.A1T0 RZ, [R0+URZ], RZ ;  /* 0x000000ff00ff79a7 */ /* 0x0045e200081004ff */
[----:B-1----:R-:W-:-:S02]  /*2e90*/  LOP3.LUT P3, RZ, R6, 0x1, RZ, 0xc0, !PT ;  /* 0x0000000106ff7812 */ /* 0x002fc4000786c0ff */
[----:B------:R-:W-:-:S04]  /*2ea0*/  SEL R5, RZ, 0x1, P1 ;  /* 0x00000001ff057807 */ /* 0x000fc80000800000 */
[----:B------:R-:W-:Y:S02]  /*2eb0*/  LOP3.LUT R10, R10, R5, RZ, 0x3c, !PT ;  /* 0x000000050a0a7212 */ /* 0x000fe400078e3cff */
[----:B--2---:R-:W-:-:S04]  /*2ec0*/  SEL R0, RZ, 0x1, P0 ;  /* 0x00000001ff007807 */ /* 0x004fc80000000000 */
[----:B------:R-:W-:Y:S01]  /*2ed0*/  LOP3.LUT R9, R9, R0, RZ, 0x3c, !PT ;  /* 0x0000000009097212 */ /* 0x000fe200078e3cff */
[----:B------:R-:W-:Y:S06]  /*2ee0*/  @P3 BRA `(.L_x_54) ;  /* 0xfffffffc002c3947 */ /* 0x000fec000383ffff */
[----:B------:R-:W-:Y:S01]  /*2ef0*/  ULEA UR5, UR6, UR37, 0x3 ;  /* 0x0000002506057291 */ /* 0x000fe2000f8e18ff */
[----:B------:R-:W-:-:S08]  /*2f00*/  SHF.L.U32 R3, R12, 0x1f, RZ ;  /* 0x0000001f0c037819 */ /* 0x000fd000000006ff */
[----:B------:R-:W1:Y:S02]  /*2f10*/  SYNCS.PHASECHK.TRANS64 P0, [UR5+0x100], R3 ;  /* 0x00010003ff0075a7 */ /* 0x000e640008001005 */
[----:B-1----:R-:W-:Y:S05]  /*2f20*/  @P0 BRA `(.L_x_55) ;  /* 0x0000000000080947 */ /* 0x002fea0003800000 */
[----:B------:R-:W1:Y:S02]  /*2f30*/  SYNCS.PHASECHK.TRANS64.TRYWAIT P0, [UR5+0x100], R3 ;  /* 0x00010003ff0075a7 */ /* 0x000e640008001105 */
[----:B-1----:R-:W-:Y:S05]  /*2f40*/  @!P0 BRA `(.L_x_56) ;  /* 0x0000003c00f08947 */ /* 0x002fea0003800000 */
.L_x_55:
[----:B------:R-:W-:-:S04]  /*2f50*/  UIADD3 UR4, UPT, UPT, UR6, 0x1, URZ ;  /* 0x0000000106047890 */ /* 0x000fc8000fffe0ff */
[----:B------:R-:W-:-:S04]  /*2f60*/  UISETP.NE.AND UP0, UPT, UR4, 0x2, UPT ;  /* 0x000000020400788c */ /* 0x000fc8000bf05270 */
[----:B------:R-:W-:Y:S02]  /*2f70*/  USEL UR7, URZ, 0x1, UP0 ;  /* 0x00000001ff077887 */ /* 0x000fe40008000000 */
[----:B------:R-:W-:-:S04]  /*2f80*/  USEL UR4, UR4, URZ, UP0 ;  /* 0x000000ff04047287 */ /* 0x000fc80008000000 */
[----:B------:R-:W-:Y:S01]  /*2f90*/  ULEA UR4, UR4, UR37, 0x3 ;  /* 0x0000002504047291 */ /* 0x000fe2000f8e18ff */
[----:B-1----:R-:W-:-:S04]  /*2fa0*/  LOP3.LUT R3, R12, UR7, RZ, 0x3c, !PT ;  /* 0x000000070c037c12 */ /* 0x002fc8000f8e3cff */
[----:B------:R-:W-:-:S04]  /*2fb0*/  SHF.L.U32 R0, R3, 0x1f, RZ ;  /* 0x0000001f03007819 */ /* 0x000fc800000006ff */
[----:B------:R-:W1:Y:S02]  /*2fc0*/  SYNCS.PHASECHK.TRANS64 P0, [UR4+0x100], R0 ;  /* 0x00010000ff0075a7 */ /* 0x000e640008001004 */
[----:B-1----:R-:W-:Y:S05]  /*2fd0*/  @P0 EXIT ;  /* 0x000000000000094d */ /* 0x002fea0003800000 */
[----:B------:R-:W-:Y:S02]  /*2fe0*/  SHF.L.U32 R3, R3, 0x1f, RZ ;  /* 0x0000001f03037819 */ /* 0x000fe400000006ff */
[----:B------:R-:W-:-:S07]  /*2ff0*/  MOV R0, UR4 ;  /* 0x0000000400007c02 */ /* 0x000fce0008000f00 */
.L_x_57:
[----:B-1----:R1:W2:Y:S02]  /*3000*/  SYNCS.PHASECHK.TRANS64.TRYWAIT P0, [R0+URZ+0x100], R3 ;  /* 0x00010003000075a7 */ /* 0x0022a400080011ff */
[----:B--2---:R-:W-:Y:S05]  /*3010*/  @!P0 NANOSLEEP.SYNCS 0x989680 ;  /* 0x009896800000895d */ /* 0x004fea0003900000 */
[----:B------:R-:W2:Y:S02]  /*3020*/  @!P0 SYNCS.PHASECHK.TRANS64 P0, [R0+URZ+0x100], R3 ;  /* 0x00010003000085a7 */ /* 0x000ea400080010ff */
[----:B--2---:R-:W-:Y:S05]  /*3030*/  @P0 EXIT ;  /* 0x000000000000094d */ /* 0x004fea0003800000 */
[----:B------:R-:W-:Y:S05]  /*3040*/  BRA `(.L_x_57) ;  /* 0xfffffffc00ec7947 */ /* 0x000fea000383ffff */
.L_x_50:
[----:B------:R-:W-:-:S09]  /*3050*/  UISETP.NE.AND UP1, UPT, UR8, URZ, UPT ;  /* 0x000000ff0800728c */ /* 0x000fd2000bf25270 */
[----:B------:R-:W-:Y:S05]  /*3060*/  BRA.U UP1, `(.L_x_58) ;  /* 0x0000000d01cc7547 */ /* 0x000fea000b800000 */
[----:B------:R-:W-:Y:S01]  /*3070*/  UMOV UR4, 0x40 ;  /* 0x0000004000047882 */ /* 0x000fe20000000000 */
[----:B------:R-:W-:Y:S01]  /*3080*/  NOP ;  /* 0x0000000000007918 */ /* 0x000fe20000000000 */
[----:B------:R-:W-:Y:S01]  /*3090*/  ULEA UR4, UR37, UR4, 0x18 ;  /* 0x0000000425047291 */ /* 0x000fe2000f8ec0ff */
[----:B------:R-:W-:Y:S02]  /*30a0*/  UMOV UR5, 0x400 ;  /* 0x0000040000057882 */ /* 0x000fe40000000000 */
[----:B------:R-:W-:-:S06]  /*30b0*/  ULEA UR37, UR37, UR5, 0x18 ;  /* 0x0000000525257291 */ /* 0x000fcc000f8ec0ff */
[----:B------:R-:W1:Y:S02]  /*30c0*/  LDS.U8 R0, [UR4+0x1c] ;  /* 0x00001c04ff007984 */ /* 0x000e640008000000 */
[----:B-1----:R-:W-:-:S13]  /*30d0*/  ISETP.NE.AND P0, PT, R0, RZ, PT ;  /* 0x000000ff0000720c */ /* 0x002fda0003f05270 */
[----:B------:R-:W-:Y:S05]  /*30e0*/  @P0 BRA `(.L_x_59) ;  /* 0x0000000000580947 */ /* 0x000fea0003800000 */
[----:B------:R-:W-:-:S13]  /*30f0*/  ELECT P0, URZ, PT ;  /* 0x0000000000ff782f */ /* 0x000fda0003800000 */
[----:B------:R-:W-:Y:S05]  /*3100*/  @!P0 BRA `(.L_x_60) ;  /* 0x0000000000608947 */ /* 0x000fea0003800000 */
[----:B------:R-:W-:Y:S01]  /*3110*/  UMOV UR5, 0x10 ;  /* 0x0000001000057882 */ /* 0x000fe20000000000 */
[----:B------:R-:W-:Y:S01]  /*3120*/  HFMA2 R0, -RZ, RZ, 0, 5.9604644775390625e-08 ;  /* 0x00000001ff007431 */ /* 0x000fe200000001ff */
[----:B------:R-:W-:-:S03]  /*3130*/  MOV R2, 0xffff ;  /* 0x0000ffff00027802 */ /* 0x000fc60000000f00 */
[----:B------:R-:W-:Y:S04]  /*3140*/  DEPBAR.LE SB1, 0x36 ;  /* 0x00009d800000791a */ /* 0x000fe80000000000 */
[----:B------:R-:W1:Y:S02]  /*3150*/  UTCATOMSWS.FIND_AND_SET.ALIGN UP0, UR5, UR5 ;  /* 0x00000005000575e3 */ /* 0x000e640008000800 */
[----:B-1----:R-:W-:Y:S01]  /*3160*/  MOV R3, UR5 ;  /* 0x0000000500037c02 */ /* 0x002fe20008000f00 */
[----:B------:R-:W-:Y:S06]  /*3170*/  BRA.U UP0, `(.L_x_61) ;  /* 0x0000000100187547 */ /* 0x000fec000b800000 */
.L_x_62:
[----:B------:R-:W-:Y:S05]  /*3180*/  NANOSLEEP 0x64 ;  /* 0x000000640000795d */ /* 0x000fea0003800000 */
[----:B------:R-:W-:-:S05]  /*3190*/  UMOV UR5, 0x10 ;  /* 0x0000001000057882 */ /* 0x000fca0000000000 */
[----:B------:R-:W-:Y:S04]  /*31a0*/  DEPBAR.LE SB1, 0x36 ;  /* 0x00009d800000791a */ /* 0x000fe80000000000 */
[----:B------:R-:W1:Y:S02]  /*31b0*/  UTCATOMSWS.FIND_AND_SET.ALIGN UP0, UR5, UR5 ;  /* 0x00000005000575e3 */ /* 0x000e640008000800 */
[----:B-1----:R-:W-:Y:S01]  /*31c0*/  MOV R3, UR5 ;  /* 0x0000000500037c02 */ /* 0x002fe20008000f00 */
[----:B------:R-:W-:Y:S05]  /*31d0*/  BRA.U !UP0, `(.L_x_62) ;  /* 0xfffffffd08e87547 */ /* 0x000fea000b83ffff */
.L_x_61:
[-C--:B------:R-:W-:Y:S02]  /*31e0*/  SHF.L.U32 R2, R2, R3.reuse, RZ ;  /* 0x0000000302027219 */ /* 0x080fe400000006ff */
[----:B------:R-:W-:Y:S01]  /*31f0*/  SHF.L.U32 R0, R0, R3, RZ ;  /* 0x0000000300007219 */ /* 0x000fe200000006ff */
[----:B------:R-:W-:Y:S02]  /*3200*/  IMAD.SHL.U32 R3, R3, 0x20, RZ ;  /* 0x0000002003037824 */ /* 0x000fe400078e00ff */
[----:B------:R1:W-:Y:S04]  /*3210*/  ATOMS.OR RZ, [UR4+0x14], R2 ;  /* 0x00001402ffff798c */ /* 0x0003e8000b000004 */
[----:B------:R1:W-:Y:S04]  /*3220*/  ATOMS.OR RZ, [UR4+0x18], R0 ;  /* 0x00001800ffff798c */ /* 0x0003e8000b000004 */
[----:B------:R1:W-:Y:S01]  /*3230*/  STS [UR37+0x1a0], R3 ;  /* 0x0001a003ff007988 */ /* 0x0003e20008000825 */
[----:B------:R-:W-:Y:S05]  /*3240*/  BRA `(.L_x_60) ;  /* 0x0000000000107947 */ /* 0x000fea0003800000 */
.L_x_59:
[----:B------:R-:W-:Y:S02]  /*3250*/  MOV R0, 0xffffffff ;  /* 0xffffffff00007802 */ /* 0x000fe40000000f00 */
[----:B------:R-:W-:-:S03]  /*3260*/  MOV R2, 0x3290 ;  /* 0x0000329000027802 */ /* 0x000fc60000000f00 */
[----:B------:R1:W-:Y:S04]  /*3270*/  STS [UR37+0x1a0], R0 ;  /* 0x0001a000ff007988 */ /* 0x0003e80008000825 */
[----:B-1-3-5:R-:W-:Y:S05]  /*3280*/  CALL.REL.NOINC `($__internal_1_$__cuda_sm10x_tcgen05_guardrail_trap_phase_invalid_during_alloc) ;  /* 0x00000040006c7944 */ /* 0x02afea0003c00000 */
.L_x_60:
[----:B------:R-:W-:Y:S05]  /*3290*/  WARPSYNC.ALL ;  /* 0x0000000000007948 */ /* 0x000fea0003800000 */
[----:B------:R-:W2:Y:S01]  /*32a0*/  S2UR UR5, SR_CgaCtaId ;  /* 0x00000000000579c3 */ /* 0x000ea20000008800 */
[----:B------:R-:W-:Y:S01]  /*32b0*/  UMOV UR4, 0x400 ;  /* 0x0000040000047882 */ /* 0x000fe20000000000 */
[----:B------:R-:W-:-:S06]  /*32c0*/  NOP ;  /* 0x0000000000007918 */ /* 0x000fcc0000000000 */
[----:B------:R-:W-:Y:S06]  /*32d0*/  BAR.ARV 0x6, 0xa0 ;  /* 0x0182800000007b1d */ /* 0x000fec0000002000 */
[----:B------:R-:W4:Y:S01]  /*32e0*/  LDCU UR7, c[0x0][0x38c] ;  /* 0x00007180ff0777ac */ /* 0x000f220008000800 */
[----:B------:R-:W-:Y:S01]  /*32f0*/  IMAD.MOV.U32 R11, RZ, RZ, 0x1 ;  /* 0x00000001ff0b7424 */ /* 0x000fe200078e00ff */
[----:B------:R-:W-:Y:S01]  /*3300*/  CS2R R8, SRZ ;  /* 0x0000000000087805 */ /* 0x000fe2000001ff00 */
[----:B------:R-:W-:Y:S01]  /*3310*/  IMAD.MOV.U32 R10, RZ, RZ, RZ ;  /* 0x000000ffff0a7224 */ /* 0x000fe200078e00ff */
[----:B------:R-:W3:Y:S01]  /*3320*/  LDCU UR6, c[0x0][0x38c] ;  /* 0x00007180ff0677ac */ /* 0x000ee20008000800 */
[----:B------:R-:W-:Y:S01]  /*3330*/  UMOV UR15, URZ ;  /* 0x000000ff000f7c82 */ /* 0x000fe20008000000 */
[----:B------:R-:W-:Y:S01]  /*3340*/  UMOV UR14, URZ ;  /* 0x000000ff000e7c82 */ /* 0x000fe20008000000 */
[----:B--2---:R-:W-:Y:S01]  /*3350*/  ULEA UR5, UR5, UR4, 0x18 ;  /* 0x0000000405057291 */ /* 0x004fe2000f8ec0ff */
[----:B------:R-:W-:Y:S01]  /*3360*/  UMOV UR24, 0x0 ;  /* 0x0000000000187882 */ /* 0x000fe20000000000 */
[----:B------:R-:W-:-:S02]  /*3370*/  UMOV UR25, 0x41004a0 ;  /* 0x041004a000197882 */ /* 0x000fc40000000000 */
[----:B------:R-:W-:Y:S02]  /*3380*/  UIADD3 UR10, UPT, UPT, UR5, 0x2400, URZ ;  /* 0x00002400050a7890 */ /* 0x000fe4000fffe0ff */
[----:B------:R-:W-:Y:S02]  /*3390*/  UIADD3 UR11, UPT, UPT, UR5, 0x1c400, URZ ;  /* 0x0001c400050b7890 */ /* 0x000fe4000fffe0ff */
[----:B----4-:R-:W-:Y:S01]  /*33a0*/  UIADD3 UR7, UPT, UPT, UR7, 0x7f, URZ ;  /* 0x0000007f07077890 */ /* 0x010fe2000fffe0ff */
[----:B-1----:R-:W1:Y:S01]  /*33b0*/  LDS R0, [UR5+0x1a0] ;  /* 0x0001a005ff007984 */ /* 0x002e620008000800 */
[----:B------:R-:W-:Y:S02]  /*33c0*/  USHF.R.U32.HI UR10, URZ, 0x4, UR10 ;  /* 0x00000004ff0a7899 */ /* 0x000fe4000801160a */
[----:B------:R-:W-:Y:S02]  /*33d0*/  USHF.R.S32.HI UR4, URZ, 0x1f, UR7 ;  /* 0x0000001fff047899 */ /* 0x000fe40008011407 */
[----:B------:R-:W-:-:S02]  /*33e0*/  USHF.R.U32.HI UR11, URZ, 0x4, UR11 ;  /* 0x00000004ff0b7899 */ /* 0x000fc4000801160b */
[----:B------:R-:W-:Y:S02]  /*33f0*/  ULEA.HI UR4, UR4, UR7, URZ, 0x7 ;  /* 0x0000000704047291 */ /* 0x000fe4000f8f38ff */
[----:B------:R-:W-:Y:S02]  /*3400*/  ULOP3.LUT UR10, UR10, 0x3fff, URZ, 0xc0, !UPT ;  /* 0x00003fff0a0a7892 */ /* 0x000fe4000f8ec0ff */
[----:B------:R-:W-:Y:S02]  /*3410*/  USHF.R.S32.HI UR4, URZ, 0x7, UR4 ;  /* 0x00000007ff047899 */ /* 0x000fe40008011404 */
[----:B------:R-:W-:Y:S02]  /*3420*/  ULOP3.LUT UR11, UR11, 0x3fff, URZ, 0xc0, !UPT ;  /* 0x00003fff0b0b7892 */ /* 0x000fe4000f8ec0ff */
[----:B------:R-:W-:Y:S01]  /*3430*/  UISETP.LT.AND UP0, UPT, UR4, 0x1, UPT ;  /* 0x000000010400788c */ /* 0x000fe2000bf01270 */
[----:B------:R-:W-:Y:S01]  /*3440*/  UMOV UR22, 0x0 ;  /* 0x0000000000167882 */ /* 0x000fe20000000000 */
[----:B------:R-:W-:-:S02]  /*3450*/  UMOV UR23, 0x41004a0 ;  /* 0x041004a000177882 */ /* 0x000fc40000000000 */
[----:B------:R-:W-:Y:S02]  /*3460*/  USEL UR9, UR4, 0x1, !UP0 ;  /* 0x0000000104097887 */ /* 0x000fe4000c000000 */
[----:B------:R-:W-:Y:S02]  /*3470*/  ULOP3.LUT UR10, UR10, 0x10000, URZ, 0xfc, !UPT ;  /* 0x000100000a0a7892 */ /* 0x000fe4000f8efcff */
[----:B------:R-:W-:Y:S02]  /*3480*/  ULOP3.LUT UR11, UR11, 0x10000, URZ, 0xfc, !UPT ;  /* 0x000100000b0b7892 */ /* 0x000fe4000f8efcff */
[----:B------:R-:W-:Y:S02]  /*3490*/  UIADD3 UR9, UPT, UPT, -UR9, URZ, URZ ;  /* 0x000000ff09097290 */ /* 0x000fe4000fffe1ff */
[----:B---3--:R-:W-:Y:S01]  /*34a0*/  UISETP.GE.AND UP3, UPT, UR6, 0x1, UPT ;  /* 0x000000010600788c */ /* 0x008fe2000bf66270 */
[----:B------:R-:W-:Y:S01]  /*34b0*/  UMOV UR20, 0x0 ;  /* 0x0000000000147882 */ /* 0x000fe20000000000 */
[----:B------:R-:W-:Y:S01]  /*34c0*/  UMOV UR21, 0x41004a0 ;  /* 0x041004a000157882 */ /* 0x000fe20000000000 */
[----:B------:R-:W-:Y:S01]  /*34d0*/  UMOV UR18, 0x0 ;  /* 0x0000000000127882 */ /* 0x000fe20000000000 */
[----:B------:R-:W-:Y:S01]  /*34e0*/  UMOV UR19, 0x41004a0 ;  /* 0x041004a000137882 */ /* 0x000fe20000000000 */
[----:B-1----:R-:W-:-:S15]  /*34f0*/  R2UR UR16, R0 ;  /* 0x00000000001072ca */ /* 0x002fde00000e0000 */
.L_x_69:
[----:B------:R-:W-:Y:S02]  /*3500*/  LEA R0, R10, UR5, 0x3 ;  /* 0x000000050a007c11 */ /* 0x000fe4000f8e18ff */
[----:B------:R-:W-:Y:S02]  /*3510*/  SHF.L.U32 R5, R9, 0x1f, RZ ;  /* 0x0000001f09057819 */ /* 0x000fe400000006ff */
[----:B------:R-:W-:Y:S01]  /*3520*/  PLOP3.LUT P0, PT, PT, PT, UP3, 0x80, 0x8 ;  /* 0x000000000008781c */ /* 0x000fe20003f0f038 */
[----:B------:R-:W-:Y:S01]  /*3530*/  VIADD R3, R0, 0x100 ;  /* 0x0000010000037836 */ /* 0x000fe20000000000 */
[----:B-1----:R-:W1:Y:S02]  /*3540*/  SYNCS.PHASECHK.TRANS64.TRYWAIT P1, [R0+URZ+0xf0], R5 ;  /* 0x0000f005000075a7 */ /* 0x002e6400080211ff */
[----:B-1-3--:R-:W-:Y:S09]  /*3550*/  @!P1 BRA `(.L_x_63) ;  /* 0x0000003800849947 */ /* 0x00aff20003800000 */
.L_x_138:
[----:B------:R-:W-:Y:S01]  /*3560*/  LEA R4, R10, UR5, 0x4 ;  /* 0x000000050a047c11 */ /* 0x000fe2000f8e20ff */
[----:B------:R-:W-:Y:S01]  /*3570*/  @UP3 ULEA UR6, UR14, UR5, 0x3 ;  /* 0x000000050e063291 */ /* 0x000fe2000f8e18ff */
[----:B------:R-:W-:Y:S01]  /*3580*/  PLOP3.LUT P2, PT, PT, PT, PT, 0x80, 0x8 ;  /* 0x000000000008781c */ /* 0x000fe20003f4f070 */
[----:B------:R-:W-:Y:S01]  /*3590*/  ULEA UR7, UR15, UR5, 0x3 ;  /* 0x000000050f077291 */ /* 0x000fe2000f8e18ff */
[----:B------:R-:W-:Y:S02]  /*35a0*/  PRMT R3, RZ, 0x654, R3 ;  /* 0x00000654ff037816 */ /* 0x000fe40000000003 */
[----:B-1----:R-:W1:Y:S01]  /*35b0*/  LDS.128 R4, [R4+0x180] ;  /* 0x0001800004047984 */ /* 0x002e620000000c00 */
[----:B------:R-:W-:Y:S02]  /*35c0*/  @P0 SHF.L.U32 R2, R8, 0x1f, RZ ;  /* 0x0000001f08020819 */ /* 0x000fe400000006ff */
[----:B------:R-:W-:Y:S01]  /*35d0*/  SHF.L.U32 R0, R11, 0x1f, RZ ;  /* 0x0000001f0b007819 */ /* 0x000fe200000006ff */
[----:B------:R-:W-:Y:S01]  /*35e0*/  @!PT LDS RZ, [RZ] ;  /* 0x00000000fffff984 */ /* 0x000fe20000000800 */
[----:B------:R-:W-:Y:S01]  /*35f0*/  @!PT LDS RZ, [RZ] ;  /* 0x00000000fffff984 */ /* 0x000fe20000000800 */
[----:B------:R-:W-:Y:S01]  /*3600*/  @!PT LDS RZ, [RZ] ;  /* 0x00000000fffff984 */ /* 0x000fe20000000800 */
[----:B------:R-:W-:Y:S01]  /*3610*/  @!PT LDS RZ, [RZ] ;  /* 0x00000000fffff984 */ /* 0x000fe20000000800 */
[----:B------:R2:W-:Y:S06]  /*3620*/  MEMBAR.ALL.CTA ;  /* 0x0000000000007992 */ /* 0x0005ec0000008000 */
[----:B--2---:R-:W2:Y:S02]  /*3630*/  FENCE.VIEW.ASYNC.S ;  /* 0x00000000000073c6 */ /* 0x004ea40000000000 */
[----:B--2---:R2:W-:Y:S01]  /*3640*/  SYNCS.ARRIVE.TRANS64.RED.A1T0 RZ, [R3+URZ], RZ ;  /* 0x000000ff03ff79a7 */ /* 0x0045e200081004ff */
[----:B------:R2:W3:Y:S01]  /*3650*/  @P0 SYNCS.PHASECHK.TRANS64.TRYWAIT P2, [UR6], R2 ;  /* 0x00000002ff0005a7 */ /* 0x0004e20008041106 */
[----:B------:R-:W-:Y:S01]  /*3660*/  ULEA.HI UR6, UR15, UR15, URZ, 0x1 ;  /* 0x0000000f0f067291 */ /* 0x000fe2000f8f08ff */
[----:B-1----:R-:W-:-:S03]  /*3670*/  LOP3.LUT P1, RZ, R6, 0x1, RZ, 0xc0, !PT ;  /* 0x0000000106ff7812 */ /* 0x002fc6000782c0ff */
[----:B------:R-:W-:Y:S02]  /*3680*/  USHF.L.U32 UR8, UR6, 0x5, URZ ;  /* 0x0000000506087899 */ /* 0x000fe400080006ff */
[----:B------:R-:W-:Y:S02]  /*3690*/  ULOP3.LUT UR6, UR6, 0xffe, URZ, 0xc0, !UPT ;  /* 0x00000ffe06067892 */ /* 0x000fe4000f8ec0ff */
[----:B------:R-:W-:Y:S02]  /*36a0*/  ULOP3.LUT UR8, UR8, 0xffffffc0, URZ, 0xc0, !UPT ;  /* 0xffffffc008087892 */ /* 0x000fe4000f8ec0ff */
[----:B------:R-:W-:Y:S02]  /*36b0*/  UIADD3 UR6, UPT, UPT, -UR6, UR15, URZ ;  /* 0x0000000f06067290 */ /* 0x000fe4000fffe1ff */
[----:B------:R-:W-:Y:S01]  /*36c0*/  UIADD3 UR8, UPT, UPT, UR16, UR8, URZ ;  /* 0x0000000810087290 */ /* 0x000fe2000fffe0ff */
[----:B------:R-:W1:Y:S03]  /*36d0*/  SYNCS.PHASECHK.TRANS64.TRYWAIT P0, [UR7+0x130], R0 ;  /* 0x00013000ff0075a7 */ /* 0x000e660008001107 */
[----:B------:R-:W-:Y:S01]  /*36e0*/  ULEA UR8, UR6, UR8, 0x14 ;  /* 0x0000000806087291 */ /* 0x000fe2000f8ea0ff */
[----:B-123--:R-:W-:Y:S11]  /*36f0*/  @!P0 BRA `(.L_x_64) ;  /* 0x0000003800308947 */ /* 0x00eff60003800000 */
.L_x_140:
[----:B------:R-:W-:Y:S01]  /*3700*/  IADD3 R10, PT, PT, R10, 0x1, RZ ;  /* 0x000000010a0a7810 */ /* 0x000fe20007ffe0ff */
[----:B------:R-:W-:Y:S06]  /*3710*/  BRA.U !UP3, `(.L_x_65) ;  /* 0x000000010bc07547 */ /* 0x000fec000b800000 */
[----:B------:R-:W-:Y:S01]  /*3720*/  UPLOP3.LUT UP4, UPT, UPT, UPT, UPT, 0x40, 0x4 ;  /* 0x000000000004789c */ /* 0x000fe20003f8e870 */
[----:B------:R-:W-:Y:S01]  /*3730*/  UMOV UR13, UR9 ;  /* 0x00000009000d7c82 */ /* 0x000fe20008000000 */
[----:B------:R-:W-:Y:S01]  /*3740*/  UMOV UR12, UR4 ;  /* 0x00000004000c7c82 */ /* 0x000fe20008000000 */
[----:B------:R-:W-:-:S08]  /*3750*/  UMOV UR17, UR14 ;  /* 0x0000000e00117c82 */ /* 0x000fd00008000000 */
.L_x_68:
[----:B------:R-:W-:Y:S02]  /*3760*/  UIADD3 UR13, UPT, UPT, UR13, 0x1, URZ ;  /* 0x000000010d0d7890 */ /* 0x000fe4000fffe0ff */
[----:B--2---:R-:W-:Y:S02]  /*3770*/  ULEA UR6, UR17, UR5, 0x3 ;  /* 0x0000000511067291 */ /* 0x004fe4000f8e18ff */
[----:B------:R-:W-:Y:S01]  /*3780*/  UISETP.NE.AND UP0, UPT, UR13, URZ, UPT ;  /* 0x000000ff0d00728c */ /* 0x000fe2000bf05270 */
[----:B---3--:R-:W-:Y:S10]  /*3790*/  @P2 BRA `(.L_x_66) ;  /* 0x00000000000c2947 */ /* 0x008ff40003800000 */
[----:B-1----:R-:W-:Y:S04]  /*37a0*/  SHF.L.U32 R3, R8, 0x1f, RZ ;  /* 0x0000001f08037819 */ /* 0x002fe800000006ff */
[----:B------:R-:W1:Y:S02]  /*37b0*/  SYNCS.PHASECHK.TRANS64.TRYWAIT P0, [UR6], R3 ;  /* 0x00000003ff0075a7 */ /* 0x000e640008001106 */
[----:B-1----:R-:W-:Y:S05]  /*37c0*/  @!P0 BRA `(.L_x_67) ;  /* 0x0000003800148947 */ /* 0x002fea0003800000 */
.L_x_66:
[----:B------:R-:W-:Y:S01]  /*37d0*/  UISETP.NE.AND UP1, UPT, UR12, 0x1, UPT ;  /* 0x000000010c00788c */ /* 0x000fe2000bf25270 */
[----:B------:R-:W-:Y:S01]  /*37e0*/  PLOP3.LUT P2, PT, PT, PT, PT, 0x80, 0x8 ;  /* 0x000000000008781c */ /* 0x000fe20003f4f070 */
[----:B------:R-:W-:Y:S02]  /*37f0*/  UIADD3 UR14, UPT, UPT, UR17, 0x1, URZ ;  /* 0x00000001110e7890 */ /* 0x000fe4000fffe0ff */
[----:B------:R-:W-:Y:S02]  /*3800*/  ULEA UR28, UR17, UR11, 0x9 ;  /* 0x0000000b111c7291 */ /* 0x000fe4000f8e48ff */
[----:B------:R-:W-:Y:S01]  /*3810*/  UISETP.NE.AND UP2, UPT, UR14, 0xd, UPT ;  /* 0x0000000d0e00788c */ /* 0x000fe2000bf45270 */
[----:B------:R-:W-:Y:S01]  /*3820*/  PLOP3.LUT P0, PT, PT, PT, UP1, 0x80, 0x8 ;  /* 0x000000000008781c */ /* 0x000fe20003f0f018 */
[----:B------:R-:W-:Y:S02]  /*3830*/  UIADD3 UR40, UPT, UPT, UR28, 0x2, URZ ;  /* 0x000000021c287890 */ /* 0x000fe4000fffe0ff */
[----:B------:R-:W-:Y:S02]  /*3840*/  USEL UR27, URZ, 0x1, UP2 ;  /* 0x00000001ff1b7887 */ /* 0x000fe40009000000 */
[----:B------:R-:W-:Y:S02]  /*3850*/  USEL UR14, UR14, URZ, UP2 ;  /* 0x000000ff0e0e7287 */ /* 0x000fe40009000000 */
[----:B------:R-:W-:Y:S02]  /*3860*/  UIADD3 UR36, UPT, UPT, UR28, 0x4, URZ ;  /* 0x000000041c247890 */ /* 0x000fe4000fffe0ff */
[----:B------:R-:W-:Y:S01]  /*3870*/  @UP1 ULEA UR26, UR14, UR5, 0x3 ;  /* 0x000000050e1a1291 */ /* 0x000fe2000f8e18ff */
[----:B------:R-:W-:Y:S01]  /*3880*/  LOP3.LUT R8, R8, UR27, RZ, 0x3c, !PT ;  /* 0x0000001b08087c12 */ /* 0x000fe2000f8e3cff */
[----:B------:R-:W-:Y:S02]  /*3890*/  UIADD3 UR32, UPT, UPT, UR28, 0x6, URZ ;  /* 0x000000061c207890 */ /* 0x000fe4000fffe0ff */
[----:B------:R-:W-:Y:S01]  /*38a0*/  UIADD3 UR6, UPT, UPT, UR6, 0x68, URZ ;  /* 0x0000006806067890 */ /* 0x000fe2000fffe0ff */
[----:B-1----:R-:W-:Y:S01]  /*38b0*/  @P0 SHF.L.U32 R0, R8, 0x1f, RZ ;  /* 0x0000001f08000819 */ /* 0x002fe200000006ff */
[----:B------:R-:W-:Y:S01]  /*38c0*/  UIADD3 UR12, UPT, UPT, UR12, -0x1, URZ ;  /* 0xffffffff0c0c7890 */ /* 0x000fe2000fffe0ff */
[----:B------:R-:W-:Y:S02]  /*38d0*/  UMOV UR29, 0x40004040 ;  /* 0x40004040001d7882 */ /* 0x000fe40000000000 */
[----:B------:R2:W3:Y:S01]  /*38e0*/  @P0 SYNCS.PHASECHK.TRANS64.TRYWAIT P2, [UR26], R0 ;  /* 0x00000000ff0005a7 */ /* 0x0004e2000804111a */
[----:B------:R-:W-:Y:S01]  /*38f0*/  ULEA UR26, UR17, UR10, 0x9 ;  /* 0x0000000a111a7291 */ /* 0x000fe2000f8e48ff */
[----:B------:R-:W-:Y:S01]  /*3900*/  UMOV UR27, 0x40004040 ;  /* 0x40004040001b7882 */ /* 0x000fe20000000000 */
[----:B------:R-:W-:Y:S02]  /*3910*/  UMOV UR41, 0x40004040 ;  /* 0x4000404000297882 */ /* 0x000fe40000000000 */
[----:B------:R-:W-:Y:S02]  /*3920*/  UIADD3 UR38, UPT, UPT, UR26, 0x2, URZ ;  /* 0x000000021a267890 */ /* 0x000fe4000fffe0ff */
[----:B------:R-:W-:Y:S02]  /*3930*/  UIADD3 UR34, UPT, UPT, UR26, 0x4, URZ ;  /* 0x000000041a227890 */ /* 0x000fe4000fffe0ff */
[----:B------:R-:W-:Y:S01]  /*3940*/  UIADD3 UR30, UPT, UPT, UR26, 0x6, URZ ;  /* 0x000000061a1e7890 */ /* 0x000fe2000fffe0ff */
[----:B------:R2:W-:Y:S01]  /*3950*/  UTCIMMA gdesc[UR26], gdesc[UR28], tmem[UR8], tmem[UR24], idesc[UR25], UP4 ;  /* 0x00ff181c1a0075ea */ /* 0x0005e2000a000108 */
[----:B------:R-:W-:Y:S01]  /*3960*/  UPLOP3.LUT UP4, UPT, UPT, UPT, UPT, 0x80, 0x8 ;  /* 0x000000000008789c */ /* 0x000fe20003f8f070 */
[----:B------:R-:W-:Y:S01]  /*3970*/  UMOV UR39, 0x40004040 ;  /* 0x4000404000277882 */ /* 0x000fe20000000000 */
[----:B------:R-:W-:Y:S01]  /*3980*/  UMOV UR37, 0x40004040 ;  /* 0x4000404000257882 */ /* 0x000fe20000000000 */
[----:B------:R2:W-:Y:S01]  /*3990*/  UTCIMMA gdesc[UR38], gdesc[UR40], tmem[UR8], tmem[UR22], idesc[UR23], UPT ;  /* 0x00ff1628260075ea */ /* 0x0005e2000b800108 */
[----:B------:R-:W-:Y:S01]  /*39a0*/  UMOV UR35, 0x40004040 ;  /* 0x4000404000237882 */ /* 0x000fe20000000000 */
[----:B------:R-:W-:Y:S01]  /*39b0*/  UMOV UR33, 0x40004040 ;  /* 0x4000404000217882 */ /* 0x000fe20000000000 */
[----:B------:R-:W-:Y:S01]  /*39c0*/  UMOV UR31, 0x40004040 ;  /* 0x40004040001f7882 */ /* 0x000fe20000000000 */
[----:B------:R2:W-:Y:S01]  /*39d0*/  UTCIMMA gdesc[UR34], gdesc[UR36], tmem[UR8], tmem[UR20], idesc[UR21], UPT ;  /* 0x00ff1424220075ea */ /* 0x0005e2000b800108 */
[----:B------:R2:W-:Y:S01]  /*39e0*/  UTCIMMA gdesc[UR30], gdesc[UR32], tmem[UR8], tmem[UR18], idesc[UR19], UPT ;  /* 0x00ff12201e0075ea */ /* 0x0005e2000b800108 */
[----:B------:R2:W-:Y:S01]  /*39f0*/  UTCBAR [UR6], URZ ;  /* 0x000000ff060073e9 */ /* 0x0005e200080000ff */
[----:B------:R-:W-:Y:S01]  /*3a00*/  UMOV UR17, UR14 ;  /* 0x0000000e00117c82 */ /* 0x000fe20008000000 */
[----:B------:R-:W-:Y:S05]  /*3a10*/  BRA.U UP0, `(.L_x_68) ;  /* 0xfffffffd00507547 */ /* 0x000fea000b83ffff */
.L_x_65:
[----:B------:R-:W-:Y:S01]  /*3a20*/  UIADD3 UR15, UPT, UPT, UR15, 0x1, URZ ;  /* 0x000000010f0f7890 */ /* 0x000fe2000fffe0ff */
[C---:B------:R-:W-:Y:S01]  /*3a30*/  ISETP.NE.AND P0, PT, R10.reuse, 0x2, PT ;  /* 0x000000020a00780c */ /* 0x040fe20003f05270 */
[----:B------:R-:W-:Y:S02]  /*3a40*/  UIADD3 UR7, UPT, UPT, UR7, 0x110, URZ ;  /* 0x0000011007077890 */ /* 0x000fe4000fffe0ff */
[----:B------:R-:W-:Y:S01]  /*3a50*/  UISETP.NE.AND UP0, UPT, UR15, 0x4, UPT ;  /* 0x000000040f00788c */ /* 0x000fe2000bf05270 */
[----:B-12---:R-:W-:Y:S02]  /*3a60*/  SEL R0, RZ, 0x1, P0 ;  /* 0x00000001ff007807 */ /* 0x006fe40000000000 */
[----:B------:R-:W-:Y:S01]  /*3a70*/  SEL R10, R10, RZ, P0 ;  /* 0x000000ff0a0a7207 */ /* 0x000fe20000000000 */
[----:B------:R-:W-:Y:S01]  /*3a80*/  USEL UR6, URZ, 0x1, UP0 ;  /* 0x00000001ff067887 */ /* 0x000fe20008000000 */
[----:B------:R-:W-:Y:S01]  /*3a90*/  LOP3.LUT R9, R9, R0, RZ, 0x3c, !PT ;  /* 0x0000000009097212 */ /* 0x000fe200078e3cff */
[----:B------:R-:W-:Y:S01]  /*3aa0*/  USEL UR15, UR15, URZ, UP0 ;  /* 0x000000ff0f0f7287 */ /* 0x000fe20008000000 */
[----:B------:R1:W-:Y:S03]  /*3ab0*/  UTCBAR [UR7], URZ ;  /* 0x000000ff070073e9 */ /* 0x0003e600080000ff */
[----:B------:R-:W-:Y:S01]  /*3ac0*/  LOP3.LUT R11, R11, UR6, RZ, 0x3c, !PT ;  /* 0x000000060b0b7c12 */ /* 0x000fe2000f8e3cff */
[----:B------:R-:W-:Y:S07]  /*3ad0*/  @P1 BRA `(.L_x_69) ;  /* 0xfffffff800881947 */ /* 0x000fee000383ffff */
[----:B------:R-:W2:Y:S01]  /*3ae0*/  S2UR UR4, SR_CgaCtaId ;  /* 0x00000000000479c3 */ /* 0x000ea20000008800 */
[----:B------:R-:W-:Y:S01]  /*3af0*/  ELECT P0, URZ, PT ;  /* 0x0000000000ff782f */ /* 0x000fe20003800000 */
[----:B------:R-:W-:Y:S01]  /*3b00*/  IMAD.MOV.U32 R0, RZ, RZ, 0x1 ;  /* 0x00000001ff007424 */ /* 0x000fe200078e00ff */
[----:B------:R-:W-:Y:S01]  /*3b10*/  UIADD3 UR5, UPT, UPT, UR5, 0x130, URZ ;  /* 0x0000013005057890 */ /* 0x000fe2000fffe0ff */
[----:B------:R-:W-:Y:S01]  /*3b20*/  SHF.L.U32 R3, R11, 0x1f, RZ ;  /* 0x0000001f0b037819 */ /* 0x000fe200000006ff */
[----:B------:R-:W-:-:S03]  /*3b30*/  UMOV UR6, 0x40 ;  /* 0x0000004000067882 */ /* 0x000fc60000000000 */
[----:B------:R-:W-:Y:S01]  /*3b40*/  UVIRTCOUNT.DEALLOC.SMPOOL 0x80 ;  /* 0x000000800000784c */ /* 0x000fe20000000000 */
[----:B--2---:R-:W-:Y:S02]  /*3b50*/  ULEA UR4, UR4, UR6, 0x18 ;  /* 0x0000000604047291 */ /* 0x004fe4000f8ec0ff */
[----:B------:R-:W-:-:S07]  /*3b60*/  ULEA UR6, UR15, UR5, 0x3 ;  /* 0x000000050f067291 */ /* 0x000fce000f8e18ff */
[----:B------:R2:W-:Y:S02]  /*3b70*/  @P0 STS.U8 [UR4+0x1c], R0 ;  /* 0x00001c00ff000988 */ /* 0x0005e40008000004 */
[----:B------:R-:W4:Y:S02]  /*3b80*/  SYNCS.PHASECHK.TRANS64.TRYWAIT P0, [UR6], R3 ;  /* 0x00000003ff0075a7 */ /* 0x000f240008001106 */
[----:B--2-4-:R-:W-:Y:S05]  /*3b90*/  @!P0 BRA `(.L_x_70) ;  /* 0x0000003400388947 */ /* 0x014fea0003800000 */
.L_x_143:
[----:B-1----:R-:W-:-:S04]  /*3ba0*/  UIADD3 UR7, UPT, UPT, UR15, 0x1, URZ ;  /* 0x000000010f077890 */ /* 0x002fc8000fffe0ff */
[----:B------:R-:W-:-:S04]  /*3bb0*/  UISETP.NE.AND UP0, UPT, UR7, 0x4, UPT ;  /* 0x000000040700788c */ /* 0x000fc8000bf05270 */
[----:B------:R-:W-:Y:S02]  /*3bc0*/  USEL UR8, URZ, 0x1, UP0 ;  /* 0x00000001ff087887 */ /* 0x000fe40008000000 */
[----:B------:R-:W-:-:S04]  /*3bd0*/  USEL UR7, UR7, URZ, UP0 ;  /* 0x000000ff07077287 */ /* 0x000fc80008000000 */
[----:B------:R-:W-:Y:S01]  /*3be0*/  ULEA UR6, UR7, UR5, 0x3 ;  /* 0x0000000507067291 */ /* 0x000fe2000f8e18ff */
[----:B------:R-:W-:-:S04]  /*3bf0*/  LOP3.LUT R2, R11, UR8, RZ, 0x3c, !PT ;  /* 0x000000080b027c12 */ /* 0x000fc8000f8e3cff */
[----:B--2---:R-:W-:-:S04]  /*3c00*/  SHF.L.U32 R3, R2, 0x1f, RZ ;  /* 0x0000001f02037819 */ /* 0x004fc800000006ff */
[----:B------:R-:W1:Y:S02]  /*3c10*/  SYNCS.PHASECHK.TRANS64.TRYWAIT P0, [UR6], R3 ;  /* 0x00000003ff0075a7 */ /* 0x000e640008001106 */
[----:B-1----:R-:W-:Y:S05]  /*3c20*/  @!P0 BRA `(.L_x_71) ;  /* 0x00000034002c8947 */ /* 0x002fea0003800000 */
.L_x_145:
        /* <DEDUP_REMOVED lines=9> */
.L_x_147:
[----:B------:R-:W-:-:S04]  /*3cc0*/  UIADD3 UR7, UPT, UPT, UR7, 0x1, URZ ;  /* 0x0000000107077890 */ /* 0x000fc8000fffe0ff */
[----:B------:R-:W-:-:S04]  /*3cd0*/  UISETP.NE.AND UP0, UPT, UR7, 0x4, UPT ;  /* 0x000000040700788c */ /* 0x000fc8000bf05270 */
[----:B------:R-:W-:Y:S02]  /*3ce0*/  USEL UR6, URZ, 0x1, UP0 ;  /* 0x00000001ff067887 */ /* 0x000fe40008000000 */
[----:B------:R-:W-:-:S04]  /*3cf0*/  USEL UR7, UR7, URZ, UP0 ;  /* 0x000000ff07077287 */ /* 0x000fc80008000000 */
[----:B------:R-:W-:Y:S01]  /*3d00*/  ULEA UR7, UR7, UR5, 0x3 ;  /* 0x0000000507077291 */ /* 0x000fe2000f8e18ff */
[----:B-1----:R-:W-:-:S04]  /*3d10*/  LOP3.LUT R3, R2, UR6, RZ, 0x3c, !PT ;  /* 0x0000000602037c12 */ /* 0x002fc8000f8e3cff */
[----:B------:R-:W-:-:S04]  /*3d20*/  SHF.L.U32 R3, R3, 0x1f, RZ ;  /* 0x0000001f03037819 */ /* 0x000fc800000006ff */
[----:B------:R-:W1:Y:S02]  /*3d30*/  SYNCS.PHASECHK.TRANS64.TRYWAIT P0, [UR7], R3 ;  /* 0x00000003ff0075a7 */ /* 0x000e640008001107 */
[----:B-1----:R-:W-:Y:S05]  /*3d40*/  @!P0 BRA `(.L_x_73) ;  /* 0x0000003400148947 */ /* 0x002fea0003800000 */
.L_x_149:
[----:B------:R-:W-:Y:S01]  /*3d50*/  NOP ;  /* 0x0000000000007918 */ /* 0x000fe20000000000 */
[----:B-1----:R-:W1:Y:S01]  /*3d60*/  LDS R0, [UR4+0x14] ;  /* 0x00001404ff007984 */ /* 0x002e620008000800 */
[----:B------:R-:W-:Y:S01]  /*3d70*/  ULOP3.LUT UR6, UR16, 0xffff, URZ, 0xc0, !UPT ;  /* 0x0000ffff10067892 */ /* 0x000fe2000f8ec0ff */
[----:B------:R-:W-:Y:S01]  /*3d80*/  UMOV UR8, 0xffff ;  /* 0x0000ffff00087882 */ /* 0x000fe20000000000 */
[----:B------:R-:W-:Y:S02]  /*3d90*/  UMOV UR5, 0x1 ;  /* 0x0000000100057882 */ /* 0x000fe40000000000 */
[----:B------:R-:W-:-:S04]  /*3da0*/  USHF.R.U32.HI UR6, URZ, 0x5, UR6 ;  /* 0x00000005ff067899 */ /* 0x000fc80008011606 */
[----:B------:R-:W-:Y:S02]  /*3db0*/  USHF.L.U32 UR8, UR8, UR6, URZ ;  /* 0x0000000608087299 */ /* 0x000fe400080006ff */
[----:B------:R-:W-:-:S04]  /*3dc0*/  USHF.L.U32 UR5, UR5, UR6, URZ ;  /* 0x0000000605057299 */ /* 0x000fc800080006ff */
[----:B-1----:R-:W-:-:S04]  /*3dd0*/  LOP3.LUT R0, R0, UR8, RZ, 0xc0, !PT ;  /* 0x0000000800007c12 */ /* 0x002fc8000f8ec0ff */
[----:B------:R-:W-:-:S13]  /*3de0*/  ISETP.NE.AND P0, PT, R0, UR8, PT ;  /* 0x0000000800007c0c */ /* 0x000fda000bf05270 */
[----:B------:R-:W-:Y:S05]  /*3df0*/  @P0 BRA `(.L_x_74) ;  /* 0x0000000000580947 */ /* 0x000fea0003800000 */
[----:B------:R-:W1:Y:S02]  /*3e00*/  LDS R0, [UR4+0x18] ;  /* 0x00001804ff007984 */ /* 0x000e640008000800 */
[----:B-1----:R-:W-:-:S04]  /*3e10*/  LOP3.LUT R0, R0, UR5, RZ, 0xc0, !PT ;  /* 0x0000000500007c12 */ /* 0x002fc8000f8ec0ff */
[----:B------:R-:W-:-:S13]  /*3e20*/  ISETP.NE.AND P0, PT, R0, UR5, PT ;  /* 0x0000000500007c0c */ /* 0x000fda000bf05270 */
[----:B------:R-:W-:Y:S05]  /*3e30*/  @P0 BRA `(.L_x_75) ;  /* 0x00000000003c0947 */ /* 0x000fea0003800000 */
[----:B------:R-:W1:Y:S01]  /*3e40*/  S2R R2, SR_LANEID ;  /* 0x0000000000027919 */ /* 0x000e620000000000 */
[----:B------:R-:W-:Y:S01]  /*3e50*/  ULOP3.LUT UR8, URZ, UR8, URZ, 0x33, !UPT ;  /* 0x00000008ff087292 */ /* 0x000fe2000f8e33ff */
[----:B------:R-:W-:Y:S01]  /*3e60*/  LOP3.LUT R4, RZ, UR5, RZ, 0x33, !PT ;  /* 0x00000005ff047c12 */ /* 0x000fe2000f8e33ff */
[----:B------:R-:W-:Y:S02]  /*3e70*/  VOTEU.ANY UR7, UPT, PT ;  /* 0x0000000000077886 */ /* 0x000fe400038e0100 */
[----:B------:R-:W-:Y:S01]  /*3e80*/  UFLO.U32 UR7, UR7 ;  /* 0x00000007000772bd */ /* 0x000fe200080e0000 */
[----:B------:R-:W2:Y:S01]  /*3e90*/  REDUX UR5, R4 ;  /* 0x00000000040573c4 */ /* 0x000ea20000000000 */
[----:B------:R-:W-:-:S06]  /*3ea0*/  IMAD.U32 R0, RZ, RZ, UR8 ;  /* 0x00000008ff007e24 */ /* 0x000fcc000f8e00ff */
[----:B------:R4:W-:Y:S01]  /*3eb0*/  UTCATOMSWS.AND URZ, UR8 ;  /* 0x0000000800ff79e3 */ /* 0x0009e20008000000 */
[----:B------:R-:W3:Y:S01]  /*3ec0*/  REDUX UR6, R0 ;  /* 0x00000000000673c4 */ /* 0x000ee20000000000 */
[----:B-1----:R-:W-:Y:S01]  /*3ed0*/  ISETP.EQ.U32.AND P0, PT, R2, UR7, PT ;  /* 0x0000000702007c0c */ /* 0x002fe2000bf02070 */
[----:B--2---:R-:W-:Y:S01]  /*3ee0*/  IMAD.U32 R2, RZ, RZ, UR5 ;  /* 0x00000005ff027e24 */ /* 0x004fe2000f8e00ff */
[----:B---3--:R-:W-:-:S11]  /*3ef0*/  MOV R3, UR6 ;  /* 0x0000000600037c02 */ /* 0x008fd60008000f00 */
[----:B------:R4:W-:Y:S04]  /*3f00*/  @P0 ATOMS.AND RZ, [UR4+0x14], R3 ;  /* 0x00001403ffff098c */ /* 0x0009e8000a800004 */
[----:B------:R4:W-:Y:S01]  /*3f10*/  @P0 ATOMS.AND RZ, [UR4+0x18], R2 ;  /* 0x00001802ffff098c */ /* 0x0009e2000a800004 */
[----:B------:R-:W-:Y:S05]  /*3f20*/  BRA `(.L_x_76) ;  /* 0x0000000000147947 */ /* 0x000fea0003800000 */
.L_x_75:
[----:B------:R-:W-:Y:S02]  /*3f30*/  MOV R2, 0x3f50 ;  /* 0x00003f5000027802 */ /* 0x000fe40000000f00 */
[----:B---3-5:R-:W-:Y:S05]  /*3f40*/  CALL.REL.NOINC `($__internal_0_$__cuda_sm10x_tcgen05_guardrail_trap_col_being_dealloced_not_returned_by_alloc) ;  /* 0x0000003400307944 */ /* 0x028fea0003c00000 */
[----:B------:R-:W-:Y:S05]  /*3f50*/  BRA `(.L_x_76) ;  /* 0x0000000000087947 */ /* 0x000fea0003800000 */
.L_x_74:
[----:B------:R-:W-:Y:S02]  /*3f60*/  MOV R2, 0x3f80 ;  /* 0x00003f8000027802 */ /* 0x000fe40000000f00 */
[----:B---3-5:R-:W-:Y:S05]  /*3f70*/  CALL.REL.NOINC `($__internal_2_$__cuda_sm10x_tcgen05_guardrail_trap_unallocated_columns_being_dealloced) ;  /* 0x00000034003c7944 */ /* 0x028fea0003c00000 */
.L_x_76:
[----:B------:R-:W-:Y:S01]  /*3f80*/  NOP ;  /* 0x0000000000007918 */ /* 0x000fe20000000000 */
[----:B----4-:R-:W-:Y:S05]  /*3f90*/  EXIT ;  /* 0x000000000000794d */ /* 0x010fea0003800000 */
.L_x_58:
[----:B------:R-:W-:-:S09]  /*3fa0*/  UISETP.NE.OR UP2, UPT, UR8, 0x3, !UP2 ;  /* 0x000000030800788c */ /* 0x000fd2000d745670 */
[----:B------:R-:W-:Y:S05]  /*3fb0*/  BRA.U UP2, `(.L_x_77) ;  /* 0x0000000902c87547 */ /* 0x000fea000b800000 */
[----:B------:R-:W1:Y:S01]  /*3fc0*/  LDCU.64 UR6, c[0x0][0x888] ;  /* 0x00011100ff0677ac */ /* 0x000e620008000a00 */
[----:B------:R-:W2:Y:S01]  /*3fd0*/  LDC R0, c[0x0][0xb30] ;  /* 0x0002cc00ff007b82 */ /* 0x000ea20000000800 */
[----:B------:R-:W-:Y:S01]  /*3fe0*/  IMAD.MOV.U32 R30, RZ, RZ, 0x1 ;  /* 0x00000001ff1e7424 */ /* 0x000fe200078e00ff */
[----:B------:R-:W-:Y:S01]  /*3ff0*/  CS2R R28, SRZ ;  /* 0x00000000001c7805 */ /* 0x000fe2000001ff00 */
[----:B------:R-:W4:Y:S01]  /*4000*/  LDCU.64 UR4, c[0x0][0x890] ;  /* 0x00011200ff0477ac */ /* 0x000f220008000a00 */
[----:B------:R-:W-:Y:S01]  /*4010*/  IMAD.MOV.U32 R25, RZ, RZ, 0x1000 ;  /* 0x00001000ff197424 */ /* 0x000fe200078e00ff */
[----:B------:R-:W-:-:S03]  /*4020*/  UMOV UR8, 0x400 ;  /* 0x0000040000087882 */ /* 0x000fc60000000000 */
[----:B------:R-:W3:Y:S01]  /*4030*/  LDC R19, c[0x0][0x370] ;  /* 0x0000dc00ff137b82 */ /* 0x000ee20000000800 */
[----:B------:R-:W-:-:S07]  /*4040*/  UPLOP3.LUT UP1, UPT, UPT, UPT, UPT, 0x40, 0x4 ;  /* 0x000000000004789c */ /* 0x000fce0003f2e870 */
[----:B------:R-:W3:Y:S01]  /*4050*/  LDC R2, c[0x0][0xb0c] ;  /* 0x0002c300ff027b82 */ /* 0x000ee20000000800 */
[----:B-1----:R-:W-:Y:S02]  /*4060*/  UISETP.NE.U32.AND UP2, UPT, UR6, URZ, UPT ;  /* 0x000000ff0600728c */ /* 0x002fe4000bf45070 */
[----:B------:R-:W-:Y:S02]  /*4070*/  ULEA UR6, UR37, UR8, 0x18 ;  /* 0x0000000825067291 */ /* 0x000fe4000f8ec0ff */
[----:B------:R-:W-:Y:S02]  /*4080*/  UISETP.NE.AND.EX UP2, UPT, UR7, URZ, UPT, UP2 ;  /* 0x000000ff0700728c */ /* 0x000fe4000bf45320 */
[----:B------:R-:W-:Y:S01]  /*4090*/  UIADD3 UR7, UPT, UPT, UR6, 0xd0, URZ ;  /* 0x000000d006077890 */ /* 0x000fe2000fffe0ff */
[----:B------:R-:W1:Y:S01]  /*40a0*/  LDC R18, c[0x0][0xb20] ;  /* 0x0002c800ff127b82 */ /* 0x000e620000000800 */
[----:B----4-:R-:W-:Y:S01]  /*40b0*/  UISETP.NE.U32.AND UP3, UPT, UR4, URZ, UPT ;  /* 0x000000ff0400728c */ /* 0x010fe2000bf65070 */
[----:B--2---:R-:W-:Y:S01]  /*40c0*/  ISETP.NE.AND P1, PT, R0, 0x1, PT ;  /* 0x000000010000780c */ /* 0x004fe20003f25270 */
[----:B------:R-:W-:-:S02]  /*40d0*/  UPRMT UR37, UR37, 0x654, UR7 ;  /* 0x0000065425257896 */ /* 0x000fc40008000007 */
[----:B------:R-:W-:-:S03]  /*40e0*/  UISETP.NE.AND.EX UP3, UPT, UR5, URZ, UPT, UP3 ;  /* 0x000000ff0500728c */ /* 0x000fc6000bf65330 */
[----:B------:R-:W2:Y:S08]  /*40f0*/  LDC.64 R32, c[0x0][0x348] ;  /* 0x0000d200ff207b82 */ /* 0x000eb00000000a00 */
[----:B------:R-:W4:Y:S08]  /*4100*/  LDC.64 R16, c[0x0][0xb10] ;  /* 0x0002c400ff107b82 */ /* 0x000f300000000a00 */
[----:B------:R-:W1:Y:S08]  /*4110*/  LDC.64 R6, c[0x0][0xb18] ;  /* 0x0002c600ff067b82 */ /* 0x000e700000000a00 */
[----:B------:R-:W1:Y:S08]  /*4120*/  LDC.64 R4, c[0x0][0xb28] ;  /* 0x0002ca00ff047b82 */ /* 0x000e700000000a00 */
[----:B---3--:R-:W1:Y:S02]  /*4130*/  LDC R24, c[0x0][0x374] ;  /* 0x0000dd00ff187b82 */ /* 0x008e640000000800 */
.L_x_85:
[C---:B------:R-:W-:Y:S02]  /*4140*/  LEA R0, R29.reuse, UR6, 0x3 ;  /* 0x000000061d007c11 */ /* 0x040fe4000f8e18ff */
[----:B------:R-:W-:Y:S02]  /*4150*/  SHF.L.U32 R3, R28, 0x1f, RZ ;  /* 0x0000001f1c037819 */ /* 0x000fe400000006ff */
[----:B------:R-:W-:Y:S02]  /*4160*/  LEA R20, R29, UR6, 0x4 ;  /* 0x000000061d147c11 */ /* 0x000fe4000f8e20ff */
[----:B---3--:R-:W3:Y:S02]  /*4170*/  SYNCS.PHASECHK.TRANS64.TRYWAIT P0, [R0+URZ+0xf0], R3 ;  /* 0x0000f003000075a7 */ /* 0x008ee400080011ff */
[----:B---3--:R-:W-:Y:S05]  /*4180*/  @!P0 BRA `(.L_x_78) ;  /* 0x00000030001c8947 */ /* 0x008fea0003800000 */
.L_x_150:
[----:B------:R-:W-:Y:S01]  /*4190*/  ISETP.GE.AND P0, PT, R40, 0x1, PT ;  /* 0x000000012800780c */ /* 0x000fe20003f06270 */
[----:B------:R-:W1:Y:S01]  /*41a0*/  LDS.128 R20, [R20+0x180] ;  /* 0x0001800014147984 */ /* 0x000e620000000c00 */
[----:B------:R-:W-:Y:S01]  /*41b0*/  ISETP.NE.U32.AND P4, PT, RZ, UR4, PT ;  /* 0x00000004ff007c0c */ /* 0x000fe2000bf85070 */
[----:B---3--:R-:W-:Y:S01]  /*41c0*/  VIADD R0, R0, 0x100 ;  /* 0x0000010000007836 */ /* 0x008fe20000000000 */
[----:B------:R-:W-:Y:S02]  /*41d0*/  SHF.L.U32 R26, R30, 0x1f, RZ ;  /* 0x0000001f1e1a7819 */ /* 0x000fe400000006ff */
[----:B------:R-:W-:Y:S02]  /*41e0*/  ISETP.NE.AND.EX P4, PT, RZ, UR5, PT, P4 ;  /* 0x00000005ff007c0c */ /* 0x000fe4000bf85340 */
[----:B------:R-:W-:Y:S01]  /*41f0*/  PRMT R0, RZ, 0x654, R0 ;  /* 0x00000654ff007816 */ /* 0x000fe20000000000 */
[----:B------:R-:W-:Y:S01]  /*4200*/  @!PT LDS RZ, [RZ] ;  /* 0x00000000fffff984 */ /* 0x000fe20000000800 */
[----:B------:R-:W-:Y:S01]  /*4210*/  @!PT LDS RZ, [RZ] ;  /* 0x00000000fffff984 */ /* 0x000fe20000000800 */
[----:B------:R-:W-:Y:S01]  /*4220*/  @!PT LDS RZ, [RZ] ;  /* 0x00000000fffff984 */ /* 0x000fe20000000800 */
[----:B------:R-:W-:Y:S01]  /*4230*/  @!PT LDS RZ, [RZ] ;  /* 0x00000000fffff984 */ /* 0x000fe20000000800 */
[----:B------:R3:W-:Y:S06]  /*4240*/  MEMBAR.ALL.CTA ;  /* 0x0000000000007992 */ /* 0x0007ec0000008000 */
[----:B---3--:R-:W3:Y:S02]  /*4250*/  FENCE.VIEW.ASYNC.S ;  /* 0x00000000000073c6 */ /* 0x008ee40000000000 */
[----:B---3--:R3:W-:Y:S01]  /*4260*/  SYNCS.ARRIVE.TRANS64.RED.A1T0 RZ, [R0+URZ], RZ ;  /* 0x000000ff00ff79a7 */ /* 0x0087e200081004ff */
[----:B-1----:R-:W-:Y:S11]  /*4270*/  LOP3.LUT P3, RZ, R22, 0x1, RZ, 0xc0, !PT ;  /* 0x0000000116ff7812 */ /* 0x002ff6000786c0ff */
[----:B------:R-:W-:Y:S02]  /*4280*/  @!UPT UIADD3 URZ, UPT, UPT, URZ, URZ, URZ ;  /* 0x000000fffffff290 */ /* 0x000fe4000fffe0ff */
[----:B------:R-:W-:Y:S02]  /*4290*/  @P3 MOV R13, R20 ;  /* 0x00000014000d3202 */ /* 0x000fe40000000f00 */
[----:B------:R-:W-:Y:S01]  /*42a0*/  @P3 LOP3.LUT R8, R21, 0xffff, RZ, 0xc0, !PT ;  /* 0x0000ffff15083812 */ /* 0x000fe200078ec0ff */
[----:B---3--:R-:W-:Y:S06]  /*42b0*/  @!P0 BRA `(.L_x_79) ;  /* 0x0000000000a48947 */ /* 0x008fec0003800000 */
[----:B------:R-:W-:Y:S01]  /*42c0*/  IMAD.HI.U32 R31, R24, R7, RZ ;  /* 0x00000007181f7227 */ /* 0x000fe200078e00ff */
[----:B------:R-:W-:Y:S02]  /*42d0*/  ISETP.NE.AND P0, PT, R6, 0x1, PT ;  /* 0x000000010600780c */ /* 0x000fe40003f05270 */
[----:B------:R-:W-:Y:S01]  /*42e0*/  ISETP.NE.AND P2, PT, R40, 0x1, PT ;  /* 0x000000012800780c */ /* 0x000fe20003f45270 */
[----:B----4-:R-:W-:Y:S01]  /*42f0*/  IMAD.HI.U32 R34, R19, R16, RZ ;  /* 0x0000001013227227 */ /* 0x010fe200078e00ff */
[----:B------:R-:W-:Y:S02]  /*4300*/  SHF.R.U32.HI R31, RZ, R18, R31 ;  /* 0x00000012ff1f7219 */ /* 0x000fe4000001161f */
[----:B------:R-:W-:Y:S01]  /*4310*/  ISETP.NE.AND P5, PT, R2, 0x1, PT ;  /* 0x000000010200780c */ /* 0x000fe20003fa5270 */
[----:B------:R-:W-:Y:S01]  /*4320*/  IMAD.HI.U32 R36, R13, R16, RZ ;  /* 0x000000100d247227 */ /* 0x000fe200078e00ff */
[----:B------:R-:W-:Y:S02]  /*4330*/  SHF.R.U32.HI R34, RZ, R17, R34 ;  /* 0x00000011ff227219 */ /* 0x000fe40000011622 */
[----:B------:R-:W-:Y:S01]  /*4340*/  SEL R3, R24, R31, !P0 ;  /* 0x0000001f18037207 */ /* 0x000fe20004000000 */
[C---:B------:R-:W-:Y:S01]  /*4350*/  IMAD.HI.U32 R31, R8.reuse, R7, RZ ;  /* 0x00000007081f7227 */ /* 0x040fe200078e00ff */
[----:B------:R-:W-:Y:S02]  /*4360*/  SEL R11, R19, R34, !P5 ;  /* 0x00000022130b7207 */ /* 0x000fe40006800000 */
[----:B------:R-:W-:Y:S01]  /*4370*/  SHF.R.U32.HI R36, RZ, R17, R36 ;  /* 0x00000011ff247219 */ /* 0x000fe20000011624 */
[----:B------:R-:W-:Y:S01]  /*4380*/  IMAD.HI.U32 R38, R3, R4, RZ ;  /* 0x0000000403267227 */ /* 0x000fe200078e00ff */
[----:B------:R-:W-:Y:S03]  /*4390*/  SHF.R.U32.HI R31, RZ, R18, R31 ;  /* 0x00000012ff1f7219 */ /* 0x000fe6000001161f */
[----:B------:R-:W-:Y:S01]  /*43a0*/  IMAD.HI.U32 R34, R11, R4, RZ ;  /* 0x000000040b227227 */ /* 0x000fe200078e00ff */
[----:B------:R-:W-:Y:S02]  /*43b0*/  @P2 SHF.R.U32.HI R3, RZ, R5, R38 ;  /* 0x00000005ff032219 */ /* 0x000fe40000011626 */
[----:B------:R-:W-:Y:S02]  /*43c0*/  SEL R9, R8, R31, !P0 ;  /* 0x0000001f08097207 */ /* 0x000fe40004000000 */
[----:B------:R-:W-:Y:S01]  /*43d0*/  @P2 SHF.R.U32.HI R11, RZ, R5, R34 ;  /* 0x00000005ff0b2219 */ /* 0x000fe20000011622 */
[C---:B------:R-:W-:Y:S01]  /*43e0*/  IMAD R10, R40.reuse, R3, RZ ;  /* 0x00000003280a7224 */ /* 0x040fe200078e02ff */
[----:B------:R-:W-:Y:S01]  /*43f0*/  SEL R3, R13, R36, !P5 ;  /* 0x000000240d037207 */ /* 0x000fe20006800000 */
[C---:B------:R-:W-:Y:S03]  /*4400*/  IMAD.HI.U32 R14, R9.reuse, R4, RZ ;  /* 0x00000004090e7227 */ /* 0x040fe600078e00ff */
[----:B------:R-:W-:Y:S01]  /*4410*/  ISETP.GE.AND P0, PT, R9, R10, PT ;  /* 0x0000000a0900720c */ /* 0x000fe20003f06270 */
[C---:B------:R-:W-:Y:S01]  /*4420*/  IMAD R12, R40.reuse, R11, RZ ;  /* 0x0000000b280c7224 */ /* 0x040fe200078e02ff */
[-C--:B------:R-:W-:Y:S04]  /*4430*/  SHF.R.U32.HI R14, RZ, R5.reuse, R14 ;  /* 0x00000005ff0e7219 */ /* 0x080fe8000001160e */
[----:B------:R-:W-:Y:S02]  /*4440*/  ISETP.GE.OR P0, PT, R3, R12, P0 ;  /* 0x0000000c0300720c */ /* 0x000fe40000706670 */
[----:B------:R-:W-:Y:S05]  /*4450*/  SEL R15, R9, R14, !P2 ;  /* 0x0000000e090f7207 */ /* 0x000fea0005000000 */
[----:B------:R-:W-:Y:S04]  /*4460*/  IMAD.MOV R14, RZ, RZ, -R15 ;  /* 0x000000ffff0e7224 */ /* 0x000fe800078e0a0f */
[----:B------:R-:W-:Y:S02]  /*4470*/  IMAD R14, R40, R14, R9 ;  /* 0x0000000e280e7224 */ /* 0x000fe400078e0209 */
[C---:B------:R-:W-:Y:S05]  /*4480*/  @!P0 IMAD.HI.U32 R10, R3.reuse, R4, RZ ;  /* 0x00000004030a8227 */ /* 0x040fea00078e00ff */
[----:B------:R-:W-:Y:S04]  /*4490*/  @!P0 SHF.R.U32.HI R10, RZ, R5, R10 ;  /* 0x00000005ff0a8219 */ /* 0x000fe8000001160a */
[----:B------:R-:W-:Y:S01]  /*44a0*/  @!P0 SEL R0, R3, R10, !P2 ;  /* 0x0000000a03008207 */ /* 0x000fe20005000000 */
[----:B------:R-:W-:Y:S03]  /*44b0*/  IMAD.MOV R10, RZ, RZ, -R3 ;  /* 0x000000ffff0a7224 */ /* 0x000fe600078e0a03 */
[----:B------:R-:W-:Y:S01]  /*44c0*/  @!P0 IADD3 R15, PT, PT, R15, -R0, RZ ;  /* 0x800000000f0f8210 */ /* 0x000fe20007ffe0ff */
[----:B------:R-:W-:Y:S01]  /*44d0*/  @!P0 IMAD R0, R11, R14, R0 ;  /* 0x0000000e0b008224 */ /* 0x000fe200078e0200 */
[----:B------:R-:W-:Y:S01]  /*44e0*/  IADD3 R11, PT, PT, -R9, RZ, RZ ;  /* 0x000000ff090b7210 */ /* 0x000fe20007ffe1ff */
[----:B------:R-:W-:Y:S02]  /*44f0*/  IMAD R13, R2, R10, R13 ;  /* 0x0000000a020d7224 */ /* 0x000fe400078e020d */
[----:B------:R-:W-:Y:S02]  /*4500*/  @!P0 IMAD R9, R15, R40, R3 ;  /* 0x000000280f098224 */ /* 0x000fe400078e0203 */
[----:B------:R-:W-:Y:S02]  /*4510*/  @!P0 IMAD.MOV.U32 R3, RZ, RZ, R0 ;  /* 0x000000ffff038224 */ /* 0x000fe400078e0000 */
[----:B------:R-:W-:Y:S02]  /*4520*/  IMAD R8, R6, R11, R8 ;  /* 0x0000000b06087224 */ /* 0x000fe400078e0208 */
[----:B------:R-:W-:Y:S02]  /*4530*/  IMAD R13, R3, R2, R13 ;  /* 0x00000002030d7224 */ /* 0x000fe400078e020d */
[----:B------:R-:W-:Y:S02]  /*4540*/  IMAD R8, R9, R6, R8 ;  /* 0x0000000609087224 */ /* 0x000fe400078e0208 */
.L_x_79:
[----:B------:R-:W-:Y:S05]  /*4550*/  BRA.U UP1, `(.L_x_80) ;  /* 0x0000000101107547 */ /* 0x000fea000b800000 */
[----:B------:R-:W-:Y:S04]  /*4560*/  MOV R0, UR13 ;  /* 0x0000000d00007c02 */ /* 0x000fe80008000f00 */
[----:B------:R-:W-:Y:S04]  /*4570*/  SHF.L.U32 R3, R0, 0x1f, RZ ;  /* 0x0000001f00037819 */ /* 0x000fe800000006ff */
[----:B------:R-:W1:Y:S02]  /*4580*/  SYNCS.PHASECHK.TRANS64.TRYWAIT P0, [UR6+0xe8], R3 ;  /* 0x0000e803ff0075a7 */ /* 0x000e640008001106 */
[----:B-1----:R-:W-:Y:S05]  /*4590*/  @!P0 BRA `(.L_x_81) ;  /* 0x0000002c002c8947 */ /* 0x002fea0003800000 */
.L_x_80:
[----:B------:R-:W-:Y:S05]  /*45a0*/  BRA.U !UP3, `(.L_x_82) ;  /* 0x000000010b347547 */ /* 0x000fea000b800000 */
[----:B------:R-:W-:Y:S01]  /*45b0*/  UPLOP3.LUT UP0, UPT, UPT, UPT, UP2, 0x80, 0x8 ;  /* 0x000000000008789c */ /* 0x000fe20003f0f020 */
[----:B-1----:R-:W-:Y:S02]  /*45c0*/  HFMA2 R0, -RZ, RZ, 0, 5.9604644775390625e-08 ;  /* 0x00000001ff007431 */ /* 0x002fe400000001ff */
[----:B------:R-:W-:Y:S03]  /*45d0*/  IMAD.MOV.U32 R98, RZ, RZ, 0x1 ;  /* 0x00000001ff627424 */ /* 0x000fe600078e00ff */
[----:B------:R-:W-:Y:S05]  /*45e0*/  PLOP3.LUT P0, PT, PT, PT, UP0, 0x80, 0x8 ;  /* 0x000000000008781c */ /* 0x000fea0003f0f008 */
[----:B------:R-:W1:Y:S01]  /*45f0*/  @UP0 LDCU.64 UR8, c[0x0][0x888] ;  /* 0x00011100ff0807ac */ /* 0x000e620008000a00 */
[----:B------:R-:W-:Y:S07]  /*4600*/  @UP0 UIMAD UR7, UR36, UR4, URZ ;  /* 0x00000004240702a4 */ /* 0x000fee000f8e02ff */
[----:B------:R-:W-:Y:S01]  /*4610*/  @!P0 PRMT R98, R0, 0x7610, R98 ;  /* 0x0000761000628816 */ /* 0x000fe20000000062 */
[----:B-1----:R-:W-:Y:S03]  /*4620*/  @UP0 UIMAD.WIDE UR8, UR7, 0x4, UR8 ;  /* 0x00000004070808a5 */ /* 0x002fe6000f8e0208 */
[----:B------:R-:W1:Y:S03]  /*4630*/  @!UP0 LDCU UR7, c[0x0][0x880] ;  /* 0x00011000ff0787ac */ /* 0x000e660008000800 */
[----:B------:R-:W-:Y:S01]  /*4640*/  IMAD.U32 R10, RZ, RZ, UR8 ;  /* 0x00000008ff0a7e24 */ /* 0x000fe2000f8e00ff */
[----:B------:R-:W-:Y:S05]  /*4650*/  MOV R11, UR9 ;  /* 0x00000009000b7c02 */ /* 0x000fea0008000f00 */
[----:B-----5:R3:W5:Y:S02]  /*4660*/  @P0 LDG.E R48, desc[UR40][R10.64] ;  /* 0x000000280a300981 */ /* 0x020764000c1e1900 */
[----:B-1-3--:R-:W-:Y:S07]  /*4670*/  @!P0 IMAD.U32 R48, RZ, RZ, UR7 ;  /* 0x00000007ff308e24 */ /* 0x00afee000f8e00ff */
.L_x_82:
[----:B-----5:R-:W-:Y:S01]  /*4680*/  @!P4 ISETP.EQ.AND P5, PT, R48, RZ, PT ;  /* 0x000000ff3000c20c */ /* 0x020fe20003fa2270 */
[----:B------:R-:W-:Y:S01]  /*4690*/  @!UPT UIADD3 URZ, UPT, UPT, URZ, URZ, URZ ;  /* 0x000000fffffff290 */ /* 0x000fe2000fffe0ff */
[----:B------:R-:W-:Y:S11]  /*46a0*/  @!P4 BRA `(.L_x_83) ;  /* 0x000000000014c947 */ /* 0x000ff60003800000 */
[----:B------:R-:W-:Y:S02]  /*46b0*/  LOP3.LUT P0, RZ, R98, 0xff, RZ, 0xc0, !PT ;  /* 0x000000ff62ff7812 */ /* 0x000fe4000780c0ff */
[----:B------:R-:W-:Y:S04]  /*46c0*/  PLOP3.LUT P5, PT, PT, PT, UP0, 0x80, 0x8 ;  /* 0x000000000008781c */ /* 0x000fe80003faf008 */
[----:B------:R-:W-:Y:S07]  /*46d0*/  PLOP3.LUT P5, PT, P5, PT, PT, 0x8, 0x80 ;  /* 0x000000000080781c */ /* 0x000fee0002fae170 */
[----:B------:R-:W-:Y:S11]  /*46e0*/  @P0 ISETP.EQ.AND P5, PT, R48, RZ, PT ;  /* 0x000000ff3000020c */ /* 0x000ff60003fa2270 */
[----:B------:R-:W-:Y:S02]  /*46f0*/  @!UPT UIADD3 URZ, UPT, UPT, URZ, URZ, URZ ;  /* 0x000000fffffff290 */ /* 0x000fe4000fffe0ff */
.L_x_83:
[----:B------:R-:W3:Y:S01]  /*4700*/  SYNCS.PHASECHK.TRANS64.TRYWAIT P4, [UR6+0xd8], R26 ;  /* 0x0000d81aff0075a7 */ /* 0x000ee20008081106 */
[----:B------:R-:W-:Y:S01]  /*4710*/  @P3 SHF.R.U32.HI R27, RZ, 0x10, R21 ;  /* 0x00000010ff1b3819 */ /* 0x000fe20000011615 */
[----:B------:R-:W-:Y:S01]  /*4720*/  VIADD R29, R29, 0x1 ;  /* 0x000000011d1d7836 */ /* 0x000fe20000000000 */
[----:B------:R-:W5:Y:S08]  /*4730*/  LDC.64 R14, c[0x0][0xb10] ;  /* 0x0002c400ff0e7b82 */ /* 0x000f700000000a00 */
[----:B------:R-:W2:Y:S08]  /*4740*/  LDC.64 R10, c[0x0][0xb18] ;  /* 0x0002c600ff0a7b82 */ /* 0x000eb00000000a00 */
[----:B-1----:R-:W1:Y:S08]  /*4750*/  @!P1 LDC R0, c[0x0][0xb20] ;  /* 0x0002c800ff009b82 */ /* 0x002e700000000800 */
[----:B------:R-:W4:Y:S01]  /*4760*/  @!P1 LDC R3, c[0x0][0xb0c] ;  /* 0x0002c300ff039b82 */ /* 0x000f220000000800 */
[----:B-----5:R-:W-:Y:S05]  /*4770*/  @!P1 IMAD.HI.U32 R14, R13, R14, RZ ;  /* 0x0000000e0d0e9227 */ /* 0x020fea00078e00ff */
[----:B------:R-:W-:Y:S01]  /*4780*/  @!P1 SHF.R.U32.HI R14, RZ, R15, R14 ;  /* 0x0000000fff0e9219 */ /* 0x000fe2000001160e */
[----:B--2---:R-:W-:Y:S01]  /*4790*/  @!P1 IMAD.HI.U32 R11, R8, R11, RZ ;  /* 0x0000000b080b9227 */ /* 0x004fe200078e00ff */
[----:B------:R-:W-:Y:S04]  /*47a0*/  @!P1 ISETP.NE.AND P0, PT, R10, 0x1, PT ;  /* 0x000000010a00980c */ /* 0x000fe80003f05270 */
[----:B-1----:R-:W-:Y:S02]  /*47b0*/  @!P1 SHF.R.U32.HI R9, RZ, R0, R11 ;  /* 0x00000000ff099219 */ /* 0x002fe4000001160b */
[----:B----4-:R-:W-:Y:S02]  /*47c0*/  @!P1 ISETP.NE.AND P2, PT, R3, 0x1, PT ;  /* 0x000000010300980c */ /* 0x010fe40003f45270 */
[----:B------:R-:W-:Y:S02]  /*47d0*/  @!P1 SEL R9, R8, R9, !P0 ;  /* 0x0000000908099207 */ /* 0x000fe40004000000 */
[----:B------:R-:W-:Y:S02]  /*47e0*/  ELECT P0, URZ, PT ;  /* 0x0000000000ff782f */ /* 0x000fe40003800000 */
[----:B------:R-:W-:Y:S05]  /*47f0*/  @!P1 SEL R14, R13, R14, !P2 ;  /* 0x0000000e0d0e9207 */ /* 0x000fea0005000000 */
[----:B------:R-:W-:Y:S02]  /*4800*/  @!P1 IMAD.IADD R0, R9, 0x1, -R14 ;  /* 0x0000000109009824 */ /* 0x000fe400078e0a0e */
[----:B------:R-:W-:Y:S02]  /*4810*/  @!P1 IMAD.IADD R9, R14, 0x1, -R9 ;  /* 0x000000010e099824 */ /* 0x000fe400078e0a09 */
[----:B------:R-:W-:Y:S02]  /*4820*/  @!P1 IMAD R13, R0, R3, R13 ;  /* 0x00000003000d9224 */ /* 0x000fe400078e020d */
[----:B------:R-:W-:Y:S01]  /*4830*/  @!P1 IMAD R8, R9, R10, R8 ;  /* 0x0000000a09089224 */ /* 0x000fe200078e0208 */
[----:B---3--:R-:W-:Y:S06]  /*4840*/  @!P4 BRA `(.L_x_84) ;  /* 0x000000280098c947 */ /* 0x008fec0003800000 */
.L_x_153:
[----:B------:R-:W-:Y:S01]  /*4850*/  PLOP3.LUT P5, PT, P5, P0, PT, 0xf2, 0x2f ;  /* 0x00000000002f781c */ /* 0x000fe20002fa1e72 */
[----:B------:R-:W-:Y:S01]  /*4860*/  UMOV UR14, 0x0 ;  /* 0x00000000000e7882 */ /* 0x000fe20000000000 */
[----:B------:R-:W-:Y:S01]  /*4870*/  LOP3.LUT R30, R30, 0x1, RZ, 0x3c, !PT ;  /* 0x000000011e1e7812 */ /* 0x000fe200078e3cff */
[----:B------:R-:W-:Y:S01]  /*4880*/  UMOV UR15, 0x10000000 ;  /* 0x10000000000f7882 */ /* 0x000fe20000000000 */
[----:B------:R-:W-:Y:S01]  /*4890*/  UMOV UR12, UR36 ;  /* 0x00000024000c7c82 */ /* 0x000fe20008000000 */
[----:B------:R-:W-:Y:S08]  /*48a0*/  @P3 R2UR UR36, R27 ;  /* 0x000000001b2432ca */ /* 0x000ff000000e0000 */
[----:B-1----:R-:W-:Y:S01]  /*48b0*/  @!P5 IADD3 R3, P0, PT, R32, 0x580, RZ ;  /* 0x000005802003d810 */ /* 0x002fe20007f1e0ff */
[----:B------:R-:W-:Y:S01]  /*48c0*/  @!P5 IMAD.SHL.U32 R97, R97, 0x40, RZ ;  /* 0x000000406161d824 */ /* 0x000fe200078e00ff */
[----:B------:R-:W-:Y:S01]  /*48d0*/  VOTEU.ALL UP1, P5 ;  /* 0x0000000000ff7886 */ /* 0x000fe20002820000 */
[----:B------:R-:W-:Y:S01]  /*48e0*/  @!P5 IMAD.SHL.U32 R99, R99, 0x40, RZ ;  /* 0x000000406363d824 */ /* 0x000fe200078e00ff */
[----:B------:R-:W-:Y:S01]  /*48f0*/  @!P5 R2UR UR8, R3 ;  /* 0x000000000308d2ca */ /* 0x000fe200000e0000 */
[----:B------:R-:W-:Y:S01]  /*4900*/  @!P5 IMAD.X R0, RZ, RZ, R33, P0 ;  /* 0x000000ffff00d224 */ /* 0x000fe200000e0621 */
[----:B------:R-:W-:Y:S01]  /*4910*/  @!P5 R2UR UR10, R97 ;  /* 0x00000000610ad2ca */ /* 0x000fe200000e0000 */
[----:B------:R-:W-:Y:S01]  /*4920*/  @!UP1 UIADD3 UR9, UPT, UPT, UR6, 0xd0, URZ ;  /* 0x000000d006099890 */ /* 0x000fe2000fffe0ff */
[----:B------:R-:W-:Y:S01]  /*4930*/  @!P5 R2UR UR11, R99 ;  /* 0x00000000630bd2ca */ /* 0x000fe200000e0000 */
[----:B------:R-:W-:Y:S01]  /*4940*/  IMAD.IADD R97, R8, 0x1, R81 ;  /* 0x0000000108617824 */ /* 0x000fe200078e0251 */
[----:B------:R-:W-:Y:S01]  /*4950*/  @!P5 R2UR UR7, R0 ;  /* 0x000000000007d2ca */ /* 0x000fe200000e0000 */
[----:B------:R-:W-:Y:S01]  /*4960*/  IMAD.IADD R99, R13, 0x1, R96 ;  /* 0x000000010d637824 */ /* 0x000fe200078e0260 */
[C---:B------:R-:W-:Y:S04]  /*4970*/  ISETP.NE.AND P0, PT, R29.reuse, 0x2, PT ;  /* 0x000000021d00780c */ /* 0x040fe80003f05270 */
[----:B------:R-:W-:Y:S01]  /*4980*/  SEL R3, RZ, 0x1, P0 ;  /* 0x00000001ff037807 */ /* 0x000fe20000000000 */
[----:B------:R-:W-:Y:S01]  /*4990*/  IMAD.U32 R10, RZ, RZ, UR8 ;  /* 0x00000008ff0a7e24 */ /* 0x000fe2000f8e00ff */
[----:B------:R-:W-:Y:S01]  /*49a0*/  @!UP1 UIADD3 UR8, UPT, UPT, UR6, 0x200, URZ ;  /* 0x0000020006089890 */ /* 0x000fe2000fffe0ff */
[----:B------:R-:W-:Y:S01]  /*49b0*/  SEL R29, R29, RZ, P0 ;  /* 0x000000ff1d1d7207 */ /* 0x000fe20000000000 */
[----:B------:R-:W-:Y:S01]  /*49c0*/  VOTEU.ALL UP1, P5 ;  /* 0x0000000000ff7886 */ /* 0x000fe20002820000 */
[----:B------:R-:W-:Y:S02]  /*49d0*/  LOP3.LUT R28, R28, R3, RZ, 0x3c, !PT ;  /* 0x000000031c1c7212 */ /* 0x000fe400078e3cff */
[----:B------:R-:W-:Y:S01]  /*49e0*/  IMAD.U32 R11, RZ, RZ, UR7 ;  /* 0x00000007ff0b7e24 */ /* 0x000fe2000f8e00ff */
[----:B------:R-:W-:Y:S04]  /*49f0*/  @!P5 R2UR UR16, R10 ;  /* 0x000000000a10d2ca */ /* 0x000fe800000e0000 */
[----:B------:R-:W-:Y:S11]  /*4a00*/  @!P5 R2UR UR17, R11 ;  /* 0x000000000b11d2ca */ /* 0x000ff600000e0000 */
[----:B------:R-:W-:Y:S02]  /*4a10*/  @!UPT UIADD3 URZ, UPT, UPT, URZ, URZ, URZ ;  /* 0x000000fffffff290 */ /* 0x000fe4000fffe0ff */
[----:B------:R3:W-:Y:S01]  /*4a20*/  @!UP1 UTMALDG.3D [UR8], [UR16], desc[UR14] ;  /* 0x00000e08100095b4 */ /* 0x0007e20008011000 */
[----:B------:R3:W-:Y:S01]  /*4a30*/  @!P5 SYNCS.ARRIVE.TRANS64.RED.A0TR RZ, [UR6+0xd0], R25 ;  /* 0x0000d019ffffd9a7 */ /* 0x0007e20008300406 */
[----:B------:R-:W-:Y:S01]  /*4a40*/  UPLOP3.LUT UP1, UPT, UPT, UPT, UPT, 0x80, 0x8 ;  /* 0x000000000008789c */ /* 0x000fe20003f2f070 */
[----:B------:R-:W-:Y:S01]  /*4a50*/  SYNCS.ARRIVE.TRANS64.RED.A1T0 RZ, [UR37], RZ ;  /* 0x000000ffffff79a7 */ /* 0x000fe20008100425 */
[----:B------:R-:W-:Y:S09]  /*4a60*/  @P3 BRA `(.L_x_85) ;  /* 0xfffffff400b43947 */ /* 0x000ff2000383ffff */
[----:B------:R-:W-:Y:S07]  /*4a70*/  MOV R0, UR6 ;  /* 0x0000000600007c02 */ /* 0x000fee0008000f00 */
.L_x_86:
[----:B-1----:R-:W-:-:S04]  /*4a80*/  SHF.L.U32 R3, R30, 0x1f, RZ ;  /* 0x0000001f1e037819 */ /* 0x002fc800000006ff */
[----:B------:R1:W2:Y:S03]  /*4a90*/  SYNCS.PHASECHK.TRANS64.TRYWAIT P0, [R0+URZ+0xd8], R3 ;  /* 0x0000d803000075a7 */ /* 0x0002a600080011ff */
[----:B--2---:R-:W-:Y:S05]  /*4aa0*/  @!P0 NANOSLEEP.SYNCS 0x989680 ;  /* 0x009896800000895d */ /* 0x004fea0003900000 */
[----:B------:R-:W2:Y:S02]  /*4ab0*/  @!P0 SYNCS.PHASECHK.TRANS64 P0, [R0+URZ+0xd8], R3 ;  /* 0x0000d803000085a7 */ /* 0x000ea400080010ff */
[----:B--23--:R-:W-:Y:S05]  /*4ac0*/  @P0 EXIT ;  /* 0x000000000000094d */ /* 0x00cfea0003800000 */
[----:B------:R-:W-:Y:S05]  /*4ad0*/  BRA `(.L_x_86) ;  /* 0xfffffffc00e87947 */ /* 0x000fea000383ffff */
.L_x_77:
[----:B------:R-:W-:-:S06]  /*4ae0*/  UISETP.GE.AND UP1, UPT, UR8, 0x4, UPT ;  /* 0x000000040800788c */ /* 0x000fcc000bf26270 */
[----:B------:R-:W-:-:S13]  /*4af0*/  PLOP3.LUT P0, PT, PT, PT, UP1, 0x80, 0x8 ;  /* 0x000000000008781c */ /* 0x000fda0003f0f018 */
[----:B------:R-:W-:Y:S05]  /*4b00*/  @!P0 EXIT ;  /* 0x000000000000894d */ /* 0x000fea0003800000 */
[----:B------:R-:W-:Y:S01]  /*4b10*/  BAR.SYNC.DEFER_BLOCKING 0x6, 0xa0 ;  /* 0x0182800000007b1d */ /* 0x000fe20000010000 */
[C---:B------:R-:W-:Y:S02]  /*4b20*/  IMAD.SHL.U32 R5, R103.reuse, 0x40, RZ ;  /* 0x0000004067057824 */ /* 0x040fe400078e00ff */
[----:B------:R-:W-:Y:S02]  /*4b30*/  HFMA2 R113, -RZ, RZ, 0, 0 ;  /* 0x00000000ff717431 */ /* 0x000fe400000001ff */
[C---:B------:R-:W-:Y:S01]  /*4b40*/  IMAD.SHL.U32 R0, R103.reuse, 0x20, RZ ;  /* 0x0000002067007824 */ /* 0x040fe200078e00ff */
[----:B------:R-:W-:Y:S01]  /*4b50*/  CS2R R108, SRZ ;  /* 0x00000000006c7805 */ /* 0x000fe2000001ff00 */
[----:B------:R-:W-:Y:S01]  /*4b60*/  IMAD.SHL.U32 R105, R103, 0x8, RZ ;  /* 0x0000000867697824 */ /* 0x000fe200078e00ff */
[----:B------:R-:W-:Y:S01]  /*4b70*/  UMOV UR43, 0x400 ;  /* 0x00000400002b7882 */ /* 0x000fe20000000000 */
[----:B------:R-:W-:Y:S01]  /*4b80*/  LOP3.LUT R2, R5, 0x180, RZ, 0xc0, !PT ;  /* 0x0000018005027812 */ /* 0x000fe200078ec0ff */
[----:B------:R-:W-:Y:S01]  /*4b90*/  ULEA UR43, UR37, UR43, 0x18 ;  /* 0x0000002b252b7291 */ /* 0x000fe2000f8ec0ff */
[----:B------:R-:W1:Y:S01]  /*4ba0*/  LDC R101, c[0x0][0x370] ;  /* 0x0000dc00ff657b82 */ /* 0x000e620000000800 */
[----:B------:R-:W-:Y:S01]  /*4bb0*/  LOP3.LUT R0, R0, 0xc00, RZ, 0xc0, !PT ;  /* 0x00000c0000007812 */ /* 0x000fe200078ec0ff */
[C---:B------:R-:W-:Y:S01]  /*4bc0*/  IMAD.U32 R46, R103.reuse, 0x10000, RZ ;  /* 0x00010000672e7824 */ /* 0x040fe200078e00ff */
[----:B------:R-:W-:Y:S01]  /*4bd0*/  LOP3.LUT R105, R2, 0x30, R105, 0xf8, !PT ;  /* 0x0000003002697812 */ /* 0x000fe200078ef869 */
[C---:B------:R-:W-:Y:S01]  /*4be0*/  IMAD.SHL.U32 R2, R103.reuse, 0x2, RZ ;  /* 0x0000000267027824 */ /* 0x040fe200078e00ff */
[--C-:B------:R-:W-:Y:S01]  /*4bf0*/  LOP3.LUT R0, R0, 0x40, R5.reuse, 0xf8, !PT ;  /* 0x0000004000007812 */ /* 0x100fe200078ef805 */
[----:B------:R-:W-:Y:S01]  /*4c00*/  IMAD.SHL.U32 R104, R103, 0x10, RZ ;  /* 0x0000001067687824 */ /* 0x000fe200078e00ff */
[----:B------:R-:W-:Y:S01]  /*4c10*/  UIADD3 UR4, UPT, UPT, UR43, 0x1200, URZ ;  /* 0x000012002b047890 */ /* 0x000fe2000fffe0ff */
[----:B------:R-:W2:Y:S01]  /*4c20*/  LDC R42, c[0x0][0xb0c] ;  /* 0x0002c300ff2a7b82 */ /* 0x000ea20000000800 */
[----:B------:R-:W-:Y:S01]  /*4c30*/  LOP3.LUT R105, R105, 0x20, R2, 0x78, !PT ;  /* 0x0000002069697812 */ /* 0x000fe200078e7802 */
[----:B------:R-:W-:Y:S01]  /*4c40*/  IMAD.MOV.U32 R44, RZ, RZ, RZ ;  /* 0x000000ffff2c7224 */ /* 0x000fe200078e00ff */
[----:B------:R-:W-:Y:S01]  /*4c50*/  LOP3.LUT R0, R0, 0x200, R5, 0xf8, !PT ;  /* 0x0000020000007812 */ /* 0x000fe200078ef805 */
[----:B------:R-:W-:Y:S01]  /*4c60*/  IMAD.MOV.U32 R110, RZ, RZ, RZ ;  /* 0x000000ffff6e7224 */ /* 0x000fe200078e00ff */
[----:B------:R-:W-:Y:S01]  /*4c70*/  LOP3.LUT R46, R46, 0x600000, RZ, 0xc0, !PT ;  /* 0x006000002e2e7812 */ /* 0x000fe200078ec0ff */
[----:B------:R-:W-:Y:S01]  /*4c80*/  IMAD.U32 R111, RZ, RZ, UR4 ;  /* 0x00000004ff6f7e24 */ /* 0x000fe2000f8e00ff */
[----:B------:R-:W4:Y:S01]  /*4c90*/  LDS R3, [UR43+0x1a0] ;  /* 0x0001a02bff037984 */ /* 0x000f220008000800 */
[----:B------:R-:W1:Y:S01]  /*4ca0*/  LDC R100, c[0x0][0xb20] ;  /* 0x0002c800ff647b82 */ /* 0x000e620000000800 */
[----:B------:R-:W-:Y:S01]  /*4cb0*/  LOP3.LUT R105, R0, R105, RZ, 0xfc, !PT ;  /* 0x0000006900697212 */ /* 0x000fe200078efcff */
[----:B------:R-:W1:Y:S01]  /*4cc0*/  LDCU.64 UR46, c[0x0][0x348] ;  /* 0x00006900ff2e77ac */ /* 0x000e620008000a00 */
[----:B------:R-:W-:-:S02]  /*4cd0*/  LOP3.LUT R104, R104, 0x20, RZ, 0xc0, !PT ;  /* 0x0000002068687812 */ /* 0x000fc400078ec0ff */
[----:B------:R-:W-:Y:S01]  /*4ce0*/  IADD3 R5, PT, PT, R105, UR43, RZ ;  /* 0x0000002b69057c10 */ /* 0x000fe2000fffe0ff */
[----:B------:R-:W1:Y:S02]  /*4cf0*/  LDCU.64 UR38, c[0x0][0x888] ;  /* 0x00011100ff2677ac */ /* 0x000e640008000a00 */
[----:B------:R-:W1:Y:S01]  /*4d00*/  LDC R41, c[0x0][0xb30] ;  /* 0x0002cc00ff297b82 */ /* 0x000e620000000800 */
[----:B------:R-:W-:Y:S01]  /*4d10*/  IADD3 R104, PT, PT, -R104, 0x200, R5 ;  /* 0x0000020068687810 */ /* 0x000fe20007ffe105 */
[----:B------:R-:W-:-:S06]  /*4d20*/  UIADD3 UR42, UPT, UPT, UR43, 0x200, URZ ;  /* 0x000002002b2a7890 */ /* 0x000fcc000fffe0ff */
[----:B------:R-:W1:Y:S08]  /*4d30*/  LDC.64 R90, c[0x0][0xb10] ;  /* 0x0002c400ff5a7b82 */ /* 0x000e700000000a00 */
[----:B------:R-:W1:Y:S08]  /*4d40*/  LDC.64 R38, c[0x0][0xb18] ;  /* 0x0002c600ff267b82 */ /* 0x000e700000000a00 */
[----:B------:R-:W1:Y:S01]  /*4d50*/  LDC.64 R86, c[0x0][0x888] ;  /* 0x00022200ff567b82 */ /* 0x000e620000000a00 */
[----:B----4-:R-:W-:-:S07]  /*4d60*/  IMAD.IADD R46, R3, 0x1, R46 ;  /* 0x00000001032e7824 */ /* 0x010fce00078e022e */
[----:B------:R-:W4:Y:S08]  /*4d70*/  LDC.64 R36, c[0x0][0xb28] ;  /* 0x0002ca00ff247b82 */ /* 0x000f300000000a00 */
[----:B------:R-:W1:Y:S08]  /*4d80*/  LDC.64 R88, c[0x0][0x890] ;  /* 0x00022400ff587b82 */ /* 0x000e700000000a00 */
[----:B------:R-:W1:Y:S08]  /*4d90*/  LDC.64 R84, c[0x0][0x8b0] ;  /* 0x00022c00ff547b82 */ /* 0x000e700000000a00 */
[----:B------:R-:W1:Y:S08]  /*4da0*/  LDC.64 R82, c[0x0][0x8a8] ;  /* 0x00022a00ff527b82 */ /* 0x000e700000000a00 */
[----:B--2---:R-:W1:Y:S02]  /*4db0*/  LDC R102, c[0x0][0x374] ;  /* 0x0000dd00ff667b82 */ /* 0x004e640000000800 */
.L_x_104:
[----:B------:R-:W-:Y:S02]  /*4dc0*/  LEA R0, R113, UR43, 0x3 ;  /* 0x0000002b71007c11 */ /* 0x000fe4000f8e18ff */
[----:B------:R-:W-:Y:S02]  /*4dd0*/  SHF.L.U32 R3, R109, 0x1f, RZ ;  /* 0x0000001f6d037819 */ /* 0x000fe400000006ff */
[----:B------:R-:W-:Y:S02]  /*4de0*/  LEA R16, R113, UR43, 0x4 ;  /* 0x0000002b71107c11 */ /* 0x000fe4000f8e20ff */
[----:B--2---:R-:W2:Y:S02]  /*4df0*/  SYNCS.PHASECHK.TRANS64.TRYWAIT P0, [R0+URZ+0xf0], R3 ;  /* 0x0000f003000075a7 */ /* 0x004ea400080011ff */
[----:B-12---:R-:W-:Y:S05]  /*4e00*/  @!P0 BRA `(.L_x_87) ;  /* 0x0000002400408947 */ /* 0x006fea0003800000 */
.L_x_154:
[----:B------:R-:W4:Y:S01]  /*4e10*/  LDC.64 R12, c[0x0][0xb10] ;  /* 0x0002c400ff0c7b82 */ /* 0x000f220000000a00 */
[----:B------:R-:W4:Y:S01]  /*4e20*/  LDS.128 R16, [R16+0x180] ;  /* 0x0001800010107984 */ /* 0x000f220000000c00 */
[----:B-1----:R-:W-:Y:S01]  /*4e30*/  ISETP.NE.AND P1, PT, R41, 0x1, PT ;  /* 0x000000012900780c */ /* 0x002fe20003f25270 */
[----:B--2---:R-:W-:Y:S01]  /*4e40*/  VIADD R0, R0, 0x100 ;  /* 0x0000010000007836 */ /* 0x004fe20000000000 */
[----:B---3--:R-:W-:Y:S04]  /*4e50*/  ISETP.GE.AND P0, PT, R40, 0x1, PT ;  /* 0x000000012800780c */ /* 0x008fe80003f06270 */
[----:B------:R-:W1:Y:S01]  /*4e60*/  LDC.64 R10, c[0x0][0xb18] ;  /* 0x0002c600ff0a7b82 */ /* 0x000e620000000a00 */
[----:B------:R-:W-:Y:S01]  /*4e70*/  PRMT R0, RZ, 0x654, R0 ;  /* 0x00000654ff007816 */ /* 0x000fe20000000000 */
[----:B------:R-:W-:Y:S01]  /*4e80*/  @!PT LDS RZ, [RZ] ;  /* 0x00000000fffff984 */ /* 0x000fe20000000800 */
[----:B------:R-:W-:Y:S01]  /*4e90*/  @!PT LDS RZ, [RZ] ;  /* 0x00000000fffff984 */ /* 0x000fe20000000800 */
[----:B------:R-:W-:Y:S01]  /*4ea0*/  @!PT LDS RZ, [RZ] ;  /* 0x00000000fffff984 */ /* 0x000fe20000000800 */
[----:B------:R-:W-:Y:S01]  /*4eb0*/  @!PT LDS RZ, [RZ] ;  /* 0x00000000fffff984 */ /* 0x000fe20000000800 */
[----:B------:R2:W-:Y:S06]  /*4ec0*/  MEMBAR.ALL.CTA ;  /* 0x0000000000007992 */ /* 0x0005ec0000008000 */
[----:B--2---:R-:W2:Y:S01]  /*4ed0*/  FENCE.VIEW.ASYNC.S ;  /* 0x00000000000073c6 */ /* 0x004ea20000000000 */
[----:B------:R-:W3:Y:S08]  /*4ee0*/  @!P1 LDC R14, c[0x0][0xb20] ;  /* 0x0002c800ff0e9b82 */ /* 0x000ef00000000800 */
[----:B------:R-:W1:Y:S01]  /*4ef0*/  @!P1 LDC R9, c[0x0][0xb0c] ;  /* 0x0002c300ff099b82 */ /* 0x000e620000000800 */
[----:B--2---:R2:W-:Y:S01]  /*4f00*/  SYNCS.ARRIVE.TRANS64.RED.A1T0 RZ, [R0+URZ], RZ ;  /* 0x000000ff00ff79a7 */ /* 0x0045e200081004ff */
[----:B----4-:R-:W-:Y:S04]  /*4f10*/  LOP3.LUT P4, RZ, R18, 0x1, RZ, 0xc0, !PT ;  /* 0x0000000112ff7812 */ /* 0x010fe8000788c0ff */
[----:B------:R-:W-:Y:S09]  /*4f20*/  P2R R112, PR, RZ, 0x10 ;  /* 0x00000010ff707803 */ /* 0x000ff20000000000 */
[----:B------:R-:W-:Y:S02]  /*4f30*/  @P4 MOV R45, R16 ;  /* 0x00000010002d4202 */ /* 0x000fe40000000f00 */
[----:B------:R-:W-:Y:S01]  /*4f40*/  @P4 LOP3.LUT R43, R17, 0xffff, RZ, 0xc0, !PT ;  /* 0x0000ffff112b4812 */ /* 0x000fe200078ec0ff */
[----:B--2---:R-:W-:Y:S06]  /*4f50*/  @!P0 BRA `(.L_x_88) ;  /* 0x0000000000a48947 */ /* 0x004fec0003800000 */
[----:B------:R-:W-:Y:S01]  /*4f60*/  IMAD.HI.U32 R21, R102, R39, RZ ;  /* 0x0000002766157227 */ /* 0x000fe200078e00ff */
[----:B------:R-:W-:Y:S02]  /*4f70*/  ISETP.NE.AND P0, PT, R38, 0x1, PT ;  /* 0x000000012600780c */ /* 0x000fe40003f05270 */
[----:B------:R-:W-:Y:S01]  /*4f80*/  ISETP.NE.AND P2, PT, R40, 0x1, PT ;  /* 0x000000012800780c */ /* 0x000fe20003f45270 */
[----:B------:R-:W-:Y:S01]  /*4f90*/  IMAD.HI.U32 R20, R101, R90, RZ ;  /* 0x0000005a65147227 */ /* 0x000fe200078e00ff */
[----:B------:R-:W-:Y:S02]  /*4fa0*/  SHF.R.U32.HI R21, RZ, R100, R21 ;  /* 0x00000064ff157219 */ /* 0x000fe40000011615 */
[----:B------:R-:W-:Y:S01]  /*4fb0*/  ISETP.NE.AND P3, PT, R42, 0x1, PT ;  /* 0x000000012a00780c */ /* 0x000fe20003f65270 */
[----:B------:R-:W-:Y:S01]  /*4fc0*/  IMAD.HI.U32 R24, R45, R90, RZ ;  /* 0x0000005a2d187227 */ /* 0x000fe200078e00ff */
[----:B------:R-:W-:Y:S02]  /*4fd0*/  SHF.R.U32.HI R20, RZ, R91, R20 ;  /* 0x0000005bff147219 */ /* 0x000fe40000011614 */
[----:B------:R-:W-:Y:S01]  /*4fe0*/  SEL R3, R102, R21, !P0 ;  /* 0x0000001566037207 */ /* 0x000fe20004000000 */
[----:B------:R-:W-:Y:S01]  /*4ff0*/  IMAD.HI.U32 R21, R43, R39, RZ ;  /* 0x000000272b157227 */ /* 0x000fe200078e00ff */
[----:B------:R-:W-:Y:S02]  /*5000*/  SEL R7, R101, R20, !P3 ;  /* 0x0000001465077207 */ /* 0x000fe40005800000 */
[----:B------:R-:W-:Y:S01]  /*5010*/  SHF.R.U32.HI R24, RZ, R91, R24 ;  /* 0x0000005bff187219 */ /* 0x000fe20000011618 */
[-C--:B------:R-:W-:Y:S04]  /*5020*/  IMAD.HI.U32 R20, R3, R36.reuse, RZ ;  /* 0x0000002403147227 */ /* 0x080fe800078e00ff */
[----:B------:R-:W-:Y:S01]  /*5030*/  IMAD.HI.U32 R22, R7, R36, RZ ;  /* 0x0000002407167227 */ /* 0x000fe200078e00ff */
[-C--:B------:R-:W-:Y:S02]  /*5040*/  @P2 SHF.R.U32.HI R3, RZ, R37.reuse, R20 ;  /* 0x00000025ff032219 */ /* 0x080fe40000011614 */
[----:B------:R-:W-:Y:S02]  /*5050*/  SHF.R.U32.HI R20, RZ, R100, R21 ;  /* 0x00000064ff147219 */ /* 0x000fe40000011615 */
[----:B------:R-:W-:Y:S01]  /*5060*/  @P2 SHF.R.U32.HI R7, RZ, R37, R22 ;  /* 0x00000025ff072219 */ /* 0x000fe20000011616 */
[C---:B------:R-:W-:Y:S01]  /*5070*/  IMAD R2, R40.reuse, R3, RZ ;  /* 0x0000000328027224 */ /* 0x040fe200078e02ff */
[----:B------:R-:W-:Y:S02]  /*5080*/  SEL R5, R43, R20, !P0 ;  /* 0x000000142b057207 */ /* 0x000fe40004000000 */
[----:B------:R-:W-:Y:S01]  /*5090*/  SEL R3, R45, R24, !P3 ;  /* 0x000000182d037207 */ /* 0x000fe20005800000 */
[----:B------:R-:W-:Y:S01]  /*50a0*/  IMAD R4, R40, R7, RZ ;  /* 0x0000000728047224 */ /* 0x000fe200078e02ff */
[C---:B------:R-:W-:Y:S01]  /*50b0*/  ISETP.GE.AND P0, PT, R5.reuse, R2, PT ;  /* 0x000000020500720c */ /* 0x040fe20003f06270 */
[----:B------:R-:W-:Y:S03]  /*50c0*/  IMAD.HI.U32 R6, R5, R36, RZ ;  /* 0x0000002405067227 */ /* 0x000fe600078e00ff */
[----:B------:R-:W-:Y:S01]  /*50d0*/  ISETP.GE.OR P0, PT, R3, R4, P0 ;  /* 0x000000040300720c */ /* 0x000fe20000706670 */
[----:B------:R-:W-:Y:S01]  /*50e0*/  IMAD.MOV R4, RZ, RZ, -R3 ;  /* 0x000000ffff047224 */ /* 0x000fe200078e0a03 */
[-C--:B------:R-:W-:Y:S03]  /*50f0*/  SHF.R.U32.HI R6, RZ, R37.reuse, R6 ;  /* 0x00000025ff067219 */ /* 0x080fe60000011606 */
[----:B------:R-:W-:Y:S01]  /*5100*/  IMAD R45, R42, R4, R45 ;  /* 0x000000042a2d7224 */ /* 0x000fe200078e022d */
[----:B------:R-:W-:Y:S05]  /*5110*/  SEL R15, R5, R6, !P2 ;  /* 0x00000006050f7207 */ /* 0x000fea0005000000 */
[----:B------:R-:W-:Y:S02]  /*5120*/  IMAD.MOV R6, RZ, RZ, -R15 ;  /* 0x000000ffff067224 */ /* 0x000fe400078e0a0f */
[C---:B------:R-:W-:Y:S04]  /*5130*/  @!P0 IMAD.HI.U32 R2, R3.reuse, R36, RZ ;  /* 0x0000002403028227 */ /* 0x040fe800078e00ff */
[----:B------:R-:W-:Y:S01]  /*5140*/  IMAD R6, R40, R6, R5 ;  /* 0x0000000628067224 */ /* 0x000fe200078e0205 */
[----:B------:R-:W-:Y:S04]  /*5150*/  @!P0 SHF.R.U32.HI R2, RZ, R37, R2 ;  /* 0x00000025ff028219 */ /* 0x000fe80000011602 */
[----:B------:R-:W-:Y:S02]  /*5160*/  @!P0 SEL R0, R3, R2, !P2 ;  /* 0x0000000203008207 */ /* 0x000fe40005000000 */
[----:B------:R-:W-:Y:S02]  /*5170*/  IADD3 R2, PT, PT, -R5, RZ, RZ ;  /* 0x000000ff05027210 */ /* 0x000fe40007ffe1ff */
[----:B------:R-:W-:Y:S01]  /*5180*/  @!P0 IADD3 R8, PT, PT, R15, -R0, RZ ;  /* 0x800000000f088210 */ /* 0x000fe20007ffe0ff */
[----:B------:R-:W-:Y:S02]  /*5190*/  @!P0 IMAD R0, R7, R6, R0 ;  /* 0x0000000607008224 */ /* 0x000fe400078e0200 */
[----:B------:R-:W-:Y:S02]  /*51a0*/  IMAD R43, R38, R2, R43 ;  /* 0x00000002262b7224 */ /* 0x000fe400078e022b */
[----:B------:R-:W-:Y:S02]  /*51b0*/  @!P0 IMAD R5, R8, R40, R3 ;  /* 0x0000002808058224 */ /* 0x000fe400078e0203 */
[----:B------:R-:W-:Y:S04]  /*51c0*/  @!P0 IMAD.MOV.U32 R3, RZ, RZ, R0 ;  /* 0x000000ffff038224 */ /* 0x000fe800078e0000 */
[----:B------:R-:W-:Y:S02]  /*51d0*/  IMAD R45, R3, R42, R45 ;  /* 0x0000002a032d7224 */ /* 0x000fe400078e022d */
[----:B------:R-:W-:Y:S07]  /*51e0*/  IMAD R43, R5, R38, R43 ;  /* 0x00000026052b7224 */ /* 0x000fee00078e022b */
.L_x_88:
[----:B------:R-:W-:Y:S01]  /*51f0*/  @!P1 IMAD.HI.U32 R0, R45, R12, RZ ;  /* 0x0000000c2d009227 */ /* 0x000fe200078e00ff */
[----:B-1----:R-:W-:Y:S01]  /*5200*/  @!P1 ISETP.NE.AND P0, PT, R10, 0x1, PT ;  /* 0x000000010a00980c */ /* 0x002fe20003f05270 */
[----:B------:R-:W-:Y:S01]  /*5210*/  ULOP3.LUT UP0, URZ, UR42, 0x1b0, URZ, 0xc0, !UPT ;  /* 0x000001b02aff7892 */ /* 0x000fe2000f80c0ff */
[----:B------:R-:W-:Y:S01]  /*5220*/  @!P1 ISETP.NE.AND P2, PT, R9, 0x1, PT ;  /* 0x000000010900980c */ /* 0x000fe20003f45270 */
[----:B------:R-:W-:Y:S01]  /*5230*/  @!P1 IMAD.HI.U32 R3, R43, R11, RZ ;  /* 0x0000000b2b039227 */ /* 0x000fe200078e00ff */
[----:B------:R-:W-:Y:S02]  /*5240*/  @!P1 SHF.R.U32.HI R0, RZ, R13, R0 ;  /* 0x0000000dff009219 */ /* 0x000fe40000011600 */
[----:B------:R-:W-:Y:S01]  /*5250*/  @P4 SHF.R.U32.HI R107, RZ, 0x10, R17 ;  /* 0x00000010ff6b4819 */ /* 0x000fe20000011611 */
[----:B------:R-:W-:Y:S01]  /*5260*/  VIADD R113, R113, 0x1 ;  /* 0x0000000171717836 */ /* 0x000fe20000000000 */
[----:B---3--:R-:W-:Y:S02]  /*5270*/  @!P1 SHF.R.U32.HI R2, RZ, R14, R3 ;  /* 0x0000000eff029219 */ /* 0x008fe40000011603 */
[----:B------:R-:W-:Y:S02]  /*5280*/  @!P1 SEL R3, R45, R0, !P2 ;  /* 0x000000002d039207 */ /* 0x000fe40005000000 */
[----:B------:R-:W-:Y:S05]  /*5290*/  @!P1 SEL R2, R43, R2, !P0 ;  /* 0x000000022b029207 */ /* 0x000fea0004000000 */
[----:B------:R-:W-:Y:S02]  /*52a0*/  @!P1 IMAD.IADD R0, R2, 0x1, -R3 ;  /* 0x0000000102009824 */ /* 0x000fe400078e0a03 */
[----:B------:R-:W-:Y:S02]  /*52b0*/  @!P1 IMAD.IADD R2, R3, 0x1, -R2 ;  /* 0x0000000103029824 */ /* 0x000fe400078e0a02 */
[----:B------:R-:W-:Y:S02]  /*52c0*/  @!P1 IMAD R45, R0, R9, R45 ;  /* 0x00000009002d9224 */ /* 0x000fe400078e022d */
[----:B------:R-:W-:Y:S01]  /*52d0*/  @!P1 IMAD R43, R2, R10, R43 ;  /* 0x0000000a022b9224 */ /* 0x000fe200078e022b */
[----:B------:R-:W-:Y:S06]  /*52e0*/  BRA.U !UP0, `(.L_x_89) ;  /* 0x0000000108407547 */ /* 0x000fec000b800000 */
[----:B------:R-:W1:Y:S01]  /*52f0*/  LDCU.64 UR8, c[0x4][0x80] ;  /* 0x01001000ff0877ac */ /* 0x000e620008000a00 */
[----:B------:R-:W-:Y:S01]  /*5300*/  MOV R3, 0x0 ;  /* 0x0000000000037802 */ /* 0x000fe20000000f00 */
[----:B------:R-:W-:Y:S02]  /*5310*/  HFMA2 R12, -RZ, RZ, 0, 5.9604644775390625e-08 ;  /* 0x00000001ff0c7431 */ /* 0x000fe400000001ff */
[----:B------:R-:W-:Y:S02]  /*5320*/  IMAD.MOV.U32 R8, RZ, RZ, 0x70 ;  /* 0x00000070ff087424 */ /* 0x000fe400078e00ff */
[----:B------:R-:W-:Y:S01]  /*5330*/  IMAD.MOV.U32 R13, RZ, RZ, RZ ;  /* 0x000000ffff0d7224 */ /* 0x000fe200078e00ff */
[----:B------:R-:W2:Y:S01]  /*5340*/  LDCU.64 UR6, c[0x4][0x88] ;  /* 0x01001100ff0677ac */ /* 0x000ea20008000a00 */
[----:B------:R-:W3:Y:S01]  /*5350*/  LDC.64 R2, c[0x4][R3] ;  /* 0x0100000003027b82 */ /* 0x000ee20000000a00 */
[----:B------:R-:W4:Y:S01]  /*5360*/  LDCU.64 UR4, c[0x4][0x8] ;  /* 0x01000100ff0477ac */ /* 0x000f220008000a00 */
[----:B-1----:R-:W-:Y:S01]  /*5370*/  MOV R5, UR9 ;  /* 0x0000000900057c02 */ /* 0x002fe20008000f00 */
[----:B------:R-:W-:Y:S01]  /*5380*/  IMAD.U32 R4, RZ, RZ, UR8 ;  /* 0x00000008ff047e24 */ /* 0x000fe2000f8e00ff */
[----:B--2---:R-:W-:Y:S01]  /*5390*/  MOV R7, UR7 ;  /* 0x0000000700077c02 */ /* 0x004fe20008000f00 */
[----:B------:R-:W-:Y:S01]  /*53a0*/  IMAD.U32 R6, RZ, RZ, UR6 ;  /* 0x00000006ff067e24 */ /* 0x000fe2000f8e00ff */
[----:B----4-:R-:W-:Y:S01]  /*53b0*/  MOV R11, UR5 ;  /* 0x00000005000b7c02 */ /* 0x010fe20008000f00 */
[----:B------:R-:W-:Y:S02]  /*53c0*/  IMAD.U32 R10, RZ, RZ, UR4 ;  /* 0x00000004ff0a7e24 */ /* 0x000fe4000f8e00ff */
[----:B------:R-:W-:Y:S07]  /*53d0*/  LEPC R20, `(.L_x_89) ;  /* 0x000000001014794e */ /* 0x000fee0000000000 */
[----:B---3-5:R-:W-:Y:S05]  /*53e0*/  CALL.ABS.NOINC R2 ;  /* 0x0000000002007343 */ /* 0x028fea0003c00000 */
.L_x_89:
[----:B------:R-:W-:Y:S01]  /*53f0*/  LOP3.LUT P0, RZ, R111, 0x1b0, RZ, 0xc0, !PT ;  /* 0x000001b06fff7812 */ /* 0x000fe2000780c0ff */
[----:B------:R-:W-:Y:S11]  /*5400*/  BSSY.RECONVERGENT B6, `(.L_x_90) ;  /* 0x0000013000067945 */ /* 0x000ff60003800200 */
[----:B------:R-:W-:Y:S01]  /*5410*/  @!UPT UIADD3 URZ, UPT, UPT, URZ, URZ, URZ ;  /* 0x000000fffffff290 */ /* 0x000fe2000fffe0ff */
[----:B------:R-:W-:Y:S05]  /*5420*/  @!P0 BRA `(.L_x_91) ;  /* 0x0000000000408947 */ /* 0x000fea0003800000 */
        /* <DEDUP_REMOVED lines=16> */
.L_x_91:
[----:B------:R-:W-:Y:S05]  /*5530*/  BSYNC.RECONVERGENT B6 ;  /* 0x0000000000067941 */ /* 0x000fea0003800200 */
.L_x_90:
[----:B------:R-:W-:Y:S01]  /*5540*/  ISETP.NE.U32.AND P3, PT, R88, RZ, PT ;  /* 0x000000ff5800720c */ /* 0x000fe20003f65070 */
[----:B------:R-:W-:Y:S01]  /*5550*/  UISETP.NE.AND UP1, UPT, UR44, URZ, UPT ;  /* 0x000000ff2c00728c */ /* 0x000fe2000bf25270 */
[----:B------:R-:W-:Y:S02]  /*5560*/  ISETP.NE.U32.AND P4, PT, R84, RZ, PT ;  /* 0x000000ff5400720c */ /* 0x000fe40003f85070 */
[----:B------:R-:W-:Y:S02]  /*5570*/  ISETP.NE.AND.EX P3, PT, R89, RZ, PT, P3 ;  /* 0x000000ff5900720c */ /* 0x000fe40003f65330 */
[----:B------:R-:W-:Y:S02]  /*5580*/  PLOP3.LUT P1, PT, PT, PT, PT, 0x8, 0x80 ;  /* 0x000000000080781c */ /* 0x000fe40003f2e170 */
[----:B------:R-:W-:Y:S02]  /*5590*/  PLOP3.LUT P0, PT, PT, PT, UP1, 0x80, 0x8 ;  /* 0x000000000008781c */ /* 0x000fe40003f0f018 */
[----:B------:R-:W-:Y:S02]  /*55a0*/  ISETP.NE.AND.EX P4, PT, R85, RZ, PT, P4 ;  /* 0x000000ff5500720c */ /* 0x000fe40003f85340 */
[----:B------:R-:W1:Y:S09]  /*55b0*/  @UP1 LDCU.64 UR4, c[0x0][0x888] ;  /* 0x00011100ff0417ac */ /* 0x000e720008000a00 */
[----:B------:R-:W-:Y:S01]  /*55c0*/  @P0 PLOP3.LUT P1, PT, P3, PT, PT, 0x80, 0x8 ;  /* 0x000000000008081c */ /* 0x000fe20001f2f070 */
[----:B-1----:R-:W-:Y:S04]  /*55d0*/  @UP1 UISETP.NE.U32.AND UP0, UPT, UR4, URZ, UPT ;  /* 0x000000ff0400128c */ /* 0x002fe8000bf05070 */
[----:B------:R-:W-:Y:S04]  /*55e0*/  @UP1 UISETP.NE.AND.EX UP0, UPT, UR5, URZ, UPT, UP0 ;  /* 0x000000ff0500128c */ /* 0x000fe8000bf05300 */
[----:B------:R-:W-:Y:S01]  /*55f0*/  @UP1 USEL UR4, URZ, 0xffffffff, UP0 ;  /* 0xffffffffff041887 */ /* 0x000fe20008000000 */
[----:B------:R-:W-:Y:S11]  /*5600*/  @!P3 BRA `(.L_x_92) ;  /* 0x00000000002cb947 */ /* 0x000ff60003800000 */
[----:B------:R-:W-:Y:S01]  /*5610*/  ISETP.NE.U32.AND P2, PT, R86, RZ, PT ;  /* 0x000000ff5600720c */ /* 0x000fe20003f45070 */
[----:B------:R-:W-:Y:S03]  /*5620*/  IMAD.MOV.U32 R98, RZ, RZ, 0x1 ;  /* 0x00000001ff627424 */ /* 0x000fe600078e00ff */
[----:B------:R-:W-:Y:S11]  /*5630*/  ISETP.NE.AND.EX P2, PT, R87, RZ, PT, P2 ;  /* 0x000000ff5700720c */ /* 0x000ff60003f45320 */
[----:B------:R-:W-:Y:S02]  /*5640*/  @!UPT UIADD3 URZ, UPT, UPT, URZ, URZ, URZ ;  /* 0x000000fffffff290 */ /* 0x000fe4000fffe0ff */
[----:B------:R-:W1:Y:S01]  /*5650*/  @P2 LDC.64 R2, c[0x0][0x888] ;  /* 0x00022200ff022b82 */ /* 0x000e620000000a00 */
[----:B------:R-:W-:Y:S04]  /*5660*/  @P2 IMAD R0, R88, UR36, RZ ;  /* 0x0000002458002c24 */ /* 0x000fe8000f8e02ff */
[----:B-1----:R-:W-:Y:S04]  /*5670*/  @P2 IMAD.WIDE R2, R0, 0x4, R2 ;  /* 0x0000000400022825 */ /* 0x002fe800078e0202 */
[----:B------:R-:W-:Y:S01]  /*5680*/  HFMA2 R0, -RZ, RZ, 0, 5.9604644775390625e-08 ;  /* 0x00000001ff007431 */ /* 0x000fe200000001ff */
[----:B-----5:R1:W5:Y:S04]  /*5690*/  @P2 LDG.E R48, desc[UR40][R2.64] ;  /* 0x0000002802302981 */ /* 0x020368000c1e1900 */
[----:B------:R-:W-:Y:S01]  /*56a0*/  @!P2 PRMT R98, R0, 0x7610, R98 ;  /* 0x000076100062a816 */ /* 0x000fe20000000062 */
[----:B-1----:R-:W2:Y:S06]  /*56b0*/  @!P2 LDC R48, c[0x0][0x880] ;  /* 0x00022000ff30ab82 */ /* 0x002eac0000000800 */
.L_x_92:
[----:B------:R-:W-:Y:S05]  /*56c0*/  @!P4 BRA `(.L_x_93) ;  /* 0x000000000020c947 */ /* 0x000fea0003800000 */
[----:B------:R-:W-:Y:S04]  /*56d0*/  ISETP.NE.U32.AND P2, PT, R82, RZ, PT ;  /* 0x000000ff5200720c */ /* 0x000fe80003f45070 */
[----:B------:R-:W-:Y:S11]  /*56e0*/  ISETP.NE.AND.EX P2, PT, R83, RZ, PT, P2 ;  /* 0x000000ff5300720c */ /* 0x000ff60003f45320 */
[----:B------:R-:W-:Y:S02]  /*56f0*/  @!UPT UIADD3 URZ, UPT, UPT, URZ, URZ, URZ ;  /* 0x000000fffffff290 */ /* 0x000fe4000fffe0ff */
[----:B------:R-:W1:Y:S01]  /*5700*/  @P2 LDC.64 R2, c[0x0][0x8a8] ;  /* 0x00022a00ff022b82 */ /* 0x000e620000000a00 */
[----:B------:R-:W-:Y:S04]  /*5710*/  @P2 IMAD R0, R84, UR36, RZ ;  /* 0x0000002454002c24 */ /* 0x000fe8000f8e02ff */
[----:B-1----:R-:W-:Y:S05]  /*5720*/  @P2 IMAD.WIDE R2, R0, 0x4, R2 ;  /* 0x0000000400022825 */ /* 0x002fea00078e0202 */
[----:B-----5:R1:W5:Y:S02]  /*5730*/  @P2 LDG.E R47, desc[UR40][R2.64] ;  /* 0x00000028022f2981 */ /* 0x020364000c1e1900 */
[----:B-1----:R-:W3:Y:S02]  /*5740*/  @!P2 LDC R47, c[0x0][0x8a0] ;  /* 0x00022800ff2fab82 */ /* 0x002ee40000000800 */
.L_x_93:
[----:B--2--5:R-:W-:Y:S01]  /*5750*/  @P0 ISETP.NE.AND P4, PT, R48, RZ, PT ;  /* 0x000000ff3000020c */ /* 0x024fe20003f85270 */
[----:B------:R-:W-:Y:S01]  /*5760*/  IMAD.U32 R0, RZ, RZ, UR4 ;  /* 0x00000004ff007e24 */ /* 0x000fe2000f8e00ff */
[----:B------:R-:W-:Y:S01]  /*5770*/  @P0 LOP3.LUT P2, RZ, R98, 0xff, RZ, 0xc0, !PT ;  /* 0x000000ff62ff0812 */ /* 0x000fe2000784c0ff */
[----:B------:R-:W-:Y:S01]  /*5780*/  BSSY B1, `(.L_x_94) ;  /* 0x0000039000017945 */ /* 0x000fe20003800000 */
[----:B------:R-:W-:Y:S02]  /*5790*/  @P0 SEL R9, RZ, 0xffffffff, P4 ;  /* 0xffffffffff090807 */ /* 0x000fe40002000000 */
[----:B------:R-:W-:Y:S02]  /*57a0*/  CS2R R58, SRZ ;  /* 0x00000000003a7805 */ /* 0x000fe4000001ff00 */
[----:B------:R-:W-:Y:S02]  /*57b0*/  LEA R92, R44, UR43, 0x3 ;  /* 0x0000002b2c5c7c11 */ /* 0x000fe4000f8e18ff */
[----:B------:R-:W-:Y:S02]  /*57c0*/  CS2R R56, SRZ ;  /* 0x0000000000387805 */ /* 0x000fe4000001ff00 */
[----:B------:R-:W-:Y:S02]  /*57d0*/  @P1 SEL R9, R0, R9, !P2 ;  /* 0x0000000900091207 */ /* 0x000fe40005000000 */
[----:B------:R-:W-:Y:S02]  /*57e0*/  CS2R R54, SRZ ;  /* 0x0000000000367805 */ /* 0x000fe4000001ff00 */
[----:B------:R-:W-:Y:S02]  /*57f0*/  SHF.L.U32 R7, R110, 0x1f, RZ ;  /* 0x0000001f6e077819 */ /* 0x000fe400000006ff */
[----:B------:R-:W-:Y:S02]  /*5800*/  CS2R R52, SRZ ;  /* 0x0000000000347805 */ /* 0x000fe4000001ff00 */
[----:B------:R-:W-:Y:S02]  /*5810*/  @P0 LOP3.LUT R9, R9, 0x1, RZ, 0xc0, !PT ;  /* 0x0000000109090812 */ /* 0x000fe400078ec0ff */
[C---:B------:R-:W-:Y:S02]  /*5820*/  LEA.HI R5, R44.reuse, R44, RZ, 0x1 ;  /* 0x0000002c2c057211 */ /* 0x040fe400078f08ff */
[----:B------:R-:W-:Y:S02]  /*5830*/  ISETP.NE.U32.OR P1, PT, R9, 0x1, !P0 ;  /* 0x000000010900780c */ /* 0x000fe40004725470 */
[----:B------:R-:W-:Y:S01]  /*5840*/  PLOP3.LUT P5, PT, PT, PT, PT, 0x8, 0x80 ;  /* 0x000000000080781c */ /* 0x000fe20003fae170 */
[C---:B------:R-:W-:Y:S01]  /*5850*/  IMAD.SHL.U32 R3, R5.reuse, 0x20, RZ ;  /* 0x0000002005037824 */ /* 0x040fe200078e00ff */
[----:B------:R-:W-:Y:S04]  /*5860*/  LOP3.LUT R5, R5, 0xffe, RZ, 0xc0, !PT ;  /* 0x00000ffe05057812 */ /* 0x000fe800078ec0ff */
[----:B------:R-:W-:Y:S01]  /*5870*/  LOP3.LUT R3, R3, 0xffffffc0, RZ, 0xc0, !PT ;  /* 0xffffffc003037812 */ /* 0x000fe200078ec0ff */
[----:B------:R-:W-:Y:S04]  /*5880*/  IMAD.IADD R32, R44, 0x1, -R5 ;  /* 0x000000012c207824 */ /* 0x000fe800078e0a05 */
[----:B------:R-:W-:Y:S01]  /*5890*/  @P1 SHF.L.U32 R2, R108, 0x1f, RZ ;  /* 0x0000001f6c021819 */ /* 0x000fe200000006ff */
[----:B------:R-:W-:Y:S03]  /*58a0*/  IMAD.IADD R3, R46, 0x1, R3 ;  /* 0x000000012e037824 */ /* 0x000fe600078e0203 */
[----:B------:R-:W1:Y:S01]  /*58b0*/  @P1 SYNCS.PHASECHK.TRANS64.TRYWAIT P0, [UR43+0xd0], R2 ;  /* 0x0000d002ff0015a7 */ /* 0x000e62000800112b */
[----:B------:R-:W-:Y:S01]  /*58c0*/  IMAD R32, R32, 0x100000, R3 ;  /* 0x0010000020207824 */ /* 0x000fe200078e0203 */
[----:B------:R2:W4:Y:S01]  /*58d0*/  SYNCS.PHASECHK.TRANS64.TRYWAIT P4, [R92+URZ+0x110], R7 ;  /* 0x000110075c0075a7 */ /* 0x00052200080811ff */
[----:B-1----:R-:W-:Y:S01]  /*58e0*/  @P1 PLOP3.LUT P5, PT, P0, PT, PT, 0x8, 0x80 ;  /* 0x000000000080181c */ /* 0x002fe200007ae170 */
[----:B------:R-:W-:Y:S01]  /*58f0*/  @!UPT UIADD3 URZ, UPT, UPT, URZ, URZ, URZ ;  /* 0x000000fffffff290 */ /* 0x000fe2000fffe0ff */
[----:B--2---:R-:W-:Y:S11]  /*5900*/  @!P1 BRA `(.L_x_95) ;  /* 0x0000000000809947 */ /* 0x004ff60003800000 */
[----:B------:R-:W-:Y:S01]  /*5910*/  ISETP.NE.U32.AND P0, PT, RZ, UR38, PT ;  /* 0x00000026ff007c0c */ /* 0x000fe2000bf05070 */
[----:B------:R-:W-:Y:S01]  /*5920*/  BSSY B0, `(.L_x_96) ;  /* 0x0000012000007945 */ /* 0x000fe20003800000 */
[----:B------:R-:W-:Y:S02]  /*5930*/  ISETP.NE.AND P2, PT, R48, RZ, PT ;  /* 0x000000ff3000720c */ /* 0x000fe40003f45270 */
[----:B------:R-:W-:Y:S02]  /*5940*/  CS2R R54, SRZ ;  /* 0x0000000000367805 */ /* 0x000fe4000001ff00 */
[----:B------:R-:W-:Y:S02]  /*5950*/  ISETP.NE.AND.EX P0, PT, RZ, UR39, PT, P0 ;  /* 0x00000027ff007c0c */ /* 0x000fe4000bf05300 */
[----:B------:R-:W-:Y:S02]  /*5960*/  CS2R R52, SRZ ;  /* 0x0000000000347805 */ /* 0x000fe4000001ff00 */
[----:B------:R-:W-:Y:S02]  /*5970*/  LOP3.LUT P1, RZ, R98, 0xff, RZ, 0xc0, !PT ;  /* 0x000000ff62ff7812 */ /* 0x000fe4000782c0ff */
[----:B------:R-:W-:Y:S02]  /*5980*/  CS2R R58, SRZ ;  /* 0x00000000003a7805 */ /* 0x000fe4000001ff00 */
[----:B------:R-:W-:Y:S02]  /*5990*/  SEL R0, RZ, 0xffffffff, P2 ;  /* 0xffffffffff007807 */ /* 0x000fe40001000000 */
[----:B------:R-:W-:Y:S02]  /*59a0*/  CS2R R56, SRZ ;  /* 0x0000000000387805 */ /* 0x000fe4000001ff00 */
[----:B------:R-:W-:Y:S04]  /*59b0*/  SEL R3, RZ, 0xffffffff, P0 ;  /* 0xffffffffff037807 */ /* 0x000fe80000000000 */
[----:B------:R-:W-:Y:S04]  /*59c0*/  @P3 SEL R0, R3, R0, !P1 ;  /* 0x0000000003003207 */ /* 0x000fe80004800000 */
[----:B------:R-:W-:Y:S04]  /*59d0*/  LOP3.LUT R0, R0, 0x1, RZ, 0xc0, !PT ;  /* 0x0000000100007812 */ /* 0x000fe800078ec0ff */
[----:B------:R-:W-:Y:S01]  /*59e0*/  ISETP.NE.U32.AND P0, PT, R0, 0x1, PT ;  /* 0x000000010000780c */ /* 0x000fe20003f05070 */
[----:B------:R-:W-:Y:S01]  /*59f0*/  @!UPT UIADD3 URZ, UPT, UPT, URZ, URZ, URZ ;  /* 0x000000fffffff290 */ /* 0x000fe2000fffe0ff */
[----:B------:R-:W-:Y:S11]  /*5a00*/  @!P5 BRA `(.L_x_97) ;  /* 0x00000000000cd947 */ /* 0x000ff60003800000 */
[----:B------:R-:W-:Y:S04]  /*5a10*/  SHF.L.U32 R3, R108, 0x1f, RZ ;  /* 0x0000001f6c037819 */ /* 0x000fe800000006ff */
[----:B------:R-:W1:Y:S02]  /*5a20*/  SYNCS.PHASECHK.TRANS64.TRYWAIT P1, [UR43+0xd0], R3 ;  /* 0x0000d003ff0075a7 */ /* 0x000e64000802112b */
[----:B-1----:R-:W-:Y:S05]  /*5a30*/  @!P1 BRA `(.L_x_98) ;  /* 0x0000001800489947 */ /* 0x002fea0003800000 */
.L_x_97:
[----:B------:R-:W-:Y:S05]  /*5a40*/  BSYNC B0 ;  /* 0x0000000000007941 */ /* 0x000fea0003800000 */
.L_x_96:
[----:B------:R2:W1:Y:S01]  /*5a50*/  @P0 LDS.128 R52, [R105+UR43+0x200] ;  /* 0x0002002b69340984 */ /* 0x0004620008000c00 */
[----:B------:R-:W-:Y:S01]  /*5a60*/  UIADD3 UR4, UPT, UPT, UR43, 0xd8, URZ ;  /* 0x000000d82b047890 */ /* 0x000fe2000fffe0ff */
[----:B------:R-:W-:Y:S02]  /*5a70*/  LOP3.LUT R108, R108, 0x1, RZ, 0x3c, !PT ;  /* 0x000000016c6c7812 */ /* 0x000fe400078e3cff */
[----:B------:R2:W1:Y:S01]  /*5a80*/  @P0 LDS.128 R56, [R104+0x10] ;  /* 0x0000100068380984 */ /* 0x0004620000000c00 */
[----:B------:R-:W-:Y:S01]  /*5a90*/  UPRMT UR4, UR37, 0x654, UR4 ;  /* 0x0000065425047896 */ /* 0x000fe20008000004 */
[----:B------:R-:W-:Y:S01]  /*5aa0*/  @!PT LDS RZ, [RZ] ;  /* 0x00000000fffff984 */ /* 0x000fe20000000800 */
[----:B------:R-:W-:Y:S01]  /*5ab0*/  @!PT LDS RZ, [RZ] ;  /* 0x00000000fffff984 */ /* 0x000fe20000000800 */
[----:B------:R-:W-:Y:S01]  /*5ac0*/  @!PT LDS RZ, [RZ] ;  /* 0x00000000fffff984 */ /* 0x000fe20000000800 */
[----:B------:R-:W-:Y:S01]  /*5ad0*/  @!PT LDS RZ, [RZ] ;  /* 0x00000000fffff984 */ /* 0x000fe20000000800 */
[----:B------:R5:W-:Y:S06]  /*5ae0*/  MEMBAR.ALL.CTA ;  /* 0x0000000000007992 */ /* 0x000bec0000008000 */
[----:B-----5:R-:W5:Y:S02]  /*5af0*/  FENCE.VIEW.ASYNC.S ;  /* 0x00000000000073c6 */ /* 0x020f640000000000 */
[----:B-----5:R-:W-:Y:S03]  /*5b00*/  SYNCS.ARRIVE.TRANS64.RED.A1T0 RZ, [UR4], RZ ;  /* 0x000000ffffff79a7 */ /* 0x020fe60008100404 */
.L_x_95:
[----:B------:R-:W-:Y:S05]  /*5b10*/  BSYNC B1 ;  /* 0x0000000000017941 */ /* 0x000fea0003800000 */
.L_x_94:
[----:B-1----:R-:W-:Y:S04]  /*5b20*/  SHF.R.U32.HI R3, RZ, 0x15, R32 ;  /* 0x00000015ff037819 */ /* 0x002fe80000011620 */
[----:B------:R-:W-:Y:S01]  /*5b30*/  LOP3.LUT P0, RZ, R3, 0x3, R106, 0x48, !PT ;  /* 0x0000000303ff7812 */ /* 0x000fe2000780486a */
[----:B------:R-:W-:Y:S01]  /*5b40*/  @!UPT UIADD3 URZ, UPT, UPT, URZ, URZ, URZ ;  /* 0x000000fffffff290 */ /* 0x000fe2000fffe0ff */
[----:B----4-:R-:W-:Y:S11]  /*5b50*/  @P4 BRA `(.L_x_99) ;  /* 0x0000000000084947 */ /* 0x010ff60003800000 */
[----:B------:R-:W1:Y:S02]  /*5b60*/  SYNCS.PHASECHK.TRANS64.TRYWAIT P1, [R92+URZ+0x110], R7 ;  /* 0x000110075c0075a7 */ /* 0x000e6400080211ff */
[----:B-1----:R-:W-:Y:S05]  /*5b70*/  @!P1 BRA `(.L_x_100) ;  /* 0x0000001800109947 */ /* 0x002fea0003800000 */
.L_x_99:
[----:B------:R-:W-:Y:S05]  /*5b80*/  @!P0 BRA `(.L_x_101) ;  /* 0x0000000000408947 */ /* 0x000fea0003800000 */
[----:B------:R-:W4:Y:S01]  /*5b90*/  LDCU.64 UR8, c[0x4][0x70] ;  /* 0x01000e00ff0877ac */ /* 0x000f220008000a00 */
[----:B------:R-:W-:Y:S01]  /*5ba0*/  MOV R3, 0x0 ;  /* 0x0000000000037802 */ /* 0x000fe20000000f00 */
[----:B------:R-:W-:Y:S02]  /*5bb0*/  HFMA2 R12, -RZ, RZ, 0, 5.9604644775390625e-08 ;  /* 0x00000001ff0c7431 */ /* 0x000fe400000001ff */
[----:B------:R-:W-:Y:S02]  /*5bc0*/  IMAD.MOV.U32 R8, RZ, RZ, 0x192 ;  /* 0x00000192ff087424 */ /* 0x000fe400078e00ff */
[----:B------:R-:W-:Y:S01]  /*5bd0*/  IMAD.MOV.U32 R13, RZ, RZ, RZ ;  /* 0x000000ffff0d7224 */ /* 0x000fe200078e00ff */
[----:B------:R-:W1:Y:S01]  /*5be0*/  LDCU.64 UR6, c[0x4][0x78] ;  /* 0x01000f00ff0677ac */ /* 0x000e620008000a00 */
[----:B------:R-:W2:Y:S01]  /*5bf0*/  LDC.64 R2, c[0x4][R3] ;  /* 0x0100000003027b82 */ /* 0x000ea20000000a00 */
[----:B------:R-:W5:Y:S01]  /*5c00*/  LDCU.64 UR4, c[0x4][0x10] ;  /* 0x01000200ff0477ac */ /* 0x000f620008000a00 */
[----:B----4-:R-:W-:Y:S01]  /*5c10*/  MOV R5, UR9 ;  /* 0x0000000900057c02 */ /* 0x010fe20008000f00 */
[----:B------:R-:W-:Y:S01]  /*5c20*/  IMAD.U32 R4, RZ, RZ, UR8 ;  /* 0x00000008ff047e24 */ /* 0x000fe2000f8e00ff */
[----:B-1----:R-:W-:Y:S01]  /*5c30*/  MOV R7, UR7 ;  /* 0x0000000700077c02 */ /* 0x002fe20008000f00 */
[----:B------:R-:W-:Y:S01]  /*5c40*/  IMAD.U32 R6, RZ, RZ, UR6 ;  /* 0x00000006ff067e24 */ /* 0x000fe2000f8e00ff */
[----:B-----5:R-:W-:Y:S01]  /*5c50*/  MOV R11, UR5 ;  /* 0x00000005000b7c02 */ /* 0x020fe20008000f00 */
[----:B------:R-:W-:Y:S02]  /*5c60*/  IMAD.U32 R10, RZ, RZ, UR4 ;  /* 0x00000004ff0a7e24 */ /* 0x000fe4000f8e00ff */
[----:B------:R-:W-:Y:S07]  /*5c70*/  LEPC R20, `(.L_x_101) ;  /* 0x000000001014794e */ /* 0x000fee0000000000 */
[----:B--23--:R-:W-:Y:S05]  /*5c80*/  CALL.ABS.NOINC R2 ;  /* 0x0000000002007343 */ /* 0x00cfea0003c00000 */
.L_x_101:
[----:B------:R-:W-:Y:S01]  /*5c90*/  LOP3.LUT P0, RZ, R103, 0x60, RZ, 0xc0, !PT ;  /* 0x0000006067ff7812 */ /* 0x000fe2000780c0ff */
[----:B------:R-:W-:Y:S05]  /*5ca0*/  WARPSYNC.ALL ;  /* 0x0000000000007948 */ /* 0x000fea0003800000 */
[----:B------:R-:W-:Y:S01]  /*5cb0*/  IMAD.SHL.U32 R78, R53, 0x100, RZ ;  /* 0x00000100354e7824 */ /* 0x000fe200078e00ff */
[----:B------:R-:W-:Y:S01]  /*5cc0*/  R2UR UR4, R32 ;  /* 0x00000000200472ca */ /* 0x000fe200000e0000 */
[----:B------:R-:W-:Y:S01]  /*5cd0*/  IMAD.SHL.U32 R72, R55, 0x100, RZ ;  /* 0x0000010037487824 */ /* 0x000fe200078e00ff */
[C---:B------:R-:W-:Y:S01]  /*5ce0*/  SHF.L.U32 R50, R52.reuse, 0x10, RZ ;  /* 0x0000001034327819 */ /* 0x040fe200000006ff */
[----:B------:R-:W-:Y:S01]  /*5cf0*/  IMAD.SHL.U32 R66, R57, 0x100, RZ ;  /* 0x0000010039427824 */ /* 0x000fe200078e00ff */
[C---:B------:R-:W-:Y:S01]  /*5d00*/  PRMT R49, R52.reuse, 0x8880, RZ ;  /* 0x0000888034317816 */ /* 0x040fe200000000ff */
[----:B------:R-:W-:Y:S01]  /*5d10*/  IMAD.SHL.U32 R60, R59, 0x100, RZ ;  /* 0x000001003b3c7824 */ /* 0x000fe200078e00ff */
[----:B------:R-:W-:Y:S01]  /*5d20*/  SHF.L.U32 R51, R52, 0x8, RZ ;  /* 0x0000000834337819 */ /* 0x000fe200000006ff */
[----:B------:R-:W-:Y:S01]  /*5d30*/  BSSY.RECONVERGENT B0, `(.L_x_102) ;  /* 0x00000a0000007945 */ /* 0x000fe20003800200 */
[----:B------:R-:W-:Y:S02]  /*5d40*/  SHF.R.S32.HI R50, RZ, 0x18, R50 ;  /* 0x00000018ff327819 */ /* 0x000fe40000011432 */
[C---:B------:R-:W-:Y:S02]  /*5d50*/  PRMT R80, R53.reuse, 0x8880, RZ ;  /* 0x0000888035507816 */ /* 0x040fe400000000ff */
[----:B------:R-:W-:Y:S01]  /*5d60*/  SHF.R.S32.HI R51, RZ, 0x18, R51 ;  /* 0x00000018ff337819 */ /* 0x000fe20000011433 */
[----:B-1----:R-:W-:Y:S01]  /*5d70*/  LDTM.16dp32bit_t0_t15.x32 R4, tmem[UR4] ;  /* 0x00000004000479ee */ /* 0x002fe20008a80000 */
[----:B------:R-:W3:Y:S01]  /*5d80*/  LDTM.16dp32bit_t16_t31.x32 R4, tmem[UR4+0x20] ;  /* 0x00002004000479ee */ /* 0x000ee20008aa0000 */
[----:B------:R-:W-:Y:S01]  /*5d90*/  NOP ;  /* 0x0000000000007918 */ /* 0x000fe20000000000 */
[----:B------:R-:W-:Y:S02]  /*5da0*/  R2UR UR5, R92 ;  /* 0x000000005c0572ca */ /* 0x000fe400000e0000 */
[----:B------:R-:W-:Y:S02]  /*5db0*/  SHF.R.S32.HI R52, RZ, 0x18, R52 ;  /* 0x00000018ff347819 */ /* 0x000fe40000011434 */
[----:B------:R-:W-:Y:S02]  /*5dc0*/  SHF.L.U32 R79, R53, 0x10, RZ ;  /* 0x00000010354f7819 */ /* 0x000fe400000006ff */
[C---:B------:R-:W-:Y:S02]  /*5dd0*/  PRMT R77, R54.reuse, 0x8880, RZ ;  /* 0x00008880364d7816 */ /* 0x040fe400000000ff */
[----:B------:R-:W-:Y:S02]  /*5de0*/  SHF.R.S32.HI R53, RZ, 0x18, R53 ;  /* 0x00000018ff357819 */ /* 0x000fe40000011435 */
[----:B------:R-:W-:Y:S02]  /*5df0*/  SHF.L.U32 R76, R54, 0x10, RZ ;  /* 0x00000010364c7819 */ /* 0x000fe400000006ff */
[C---:B------:R-:W-:Y:S01]  /*5e00*/  PRMT R74, R55.reuse, 0x8880, RZ ;  /* 0x00008880374a7816 */ /* 0x040fe200000000ff */
[----:B------:R-:W-:Y:S01]  /*5e10*/  UIADD3 UR5, UPT, UPT, UR5, 0x130, URZ ;  /* 0x0000013005057890 */ /* 0x000fe2000fffe0ff */
[----:B------:R-:W-:Y:S02]  /*5e20*/  SHF.L.U32 R73, R55, 0x10, RZ ;  /* 0x0000001037497819 */ /* 0x000fe400000006ff */
[C---:B------:R-:W-:Y:S01]  /*5e30*/  PRMT R71, R56.reuse, 0x8880, RZ ;  /* 0x0000888038477816 */ /* 0x040fe200000000ff */
[----:B------:R-:W-:Y:S01]  /*5e40*/  UPRMT UR5, UR37, 0x654, UR5 ;  /* 0x0000065425057896 */ /* 0x000fe20008000005 */
[----:B------:R-:W-:Y:S02]  /*5e50*/  SHF.R.S32.HI R55, RZ, 0x18, R55 ;  /* 0x00000018ff377819 */ /* 0x000fe40000011437 */
[----:B------:R-:W-:Y:S01]  /*5e60*/  SHF.L.U32 R70, R56, 0x10, RZ ;  /* 0x0000001038467819 */ /* 0x000fe200000006ff */
[----:B---3--:R-:W-:Y:S01]  /*5e70*/  IMAD R4, R47, R4, RZ ;  /* 0x000000042f047224 */ /* 0x008fe200078e02ff */
[----:B------:R-:W-:Y:S01]  /*5e80*/  PRMT R68, R57, 0x8880, RZ ;  /* 0x0000888039447816 */ /* 0x000fe200000000ff */
[----:B------:R-:W-:Y:S01]  /*5e90*/  IMAD R5, R47, R5, RZ ;  /* 0x000000052f057224 */ /* 0x000fe200078e02ff */
[----:B------:R-:W-:Y:S01]  /*5ea0*/  SHF.L.U32 R67, R57, 0x10, RZ ;  /* 0x0000001039437819 */ /* 0x000fe200000006ff */
[----:B------:R-:W-:Y:S01]  /*5eb0*/  IMAD R6, R47, R6, RZ ;  /* 0x000000062f067224 */ /* 0x000fe200078e02ff */
[----:B------:R-:W-:Y:S01]  /*5ec0*/  SYNCS.ARRIVE.TRANS64.RED.A1T0 RZ, [UR5], RZ ;  /* 0x000000ffffff79a7 */ /* 0x000fe20008100405 */
[----:B------:R-:W-:Y:S01]  /*5ed0*/  IMAD R4, R49, R48, R4 ;  /* 0x0000003031047224 */ /* 0x000fe200078e0204 */
[----:B------:R-:W-:Y:S01]  /*5ee0*/  MOV R49, R80 ;  /* 0x0000005000317202 */ /* 0x000fe20000000f00 */
[----:B------:R-:W-:Y:S01]  /*5ef0*/  IMAD R7, R47, R7, RZ ;  /* 0x000000072f077224 */ /* 0x000fe200078e02ff */
[----:B------:R-:W-:Y:S01]  /*5f00*/  PRMT R65, R58, 0x8880, RZ ;  /* 0x000088803a417816 */ /* 0x000fe200000000ff */
[-C--:B------:R-:W-:Y:S01]  /*5f10*/  IMAD R5, R50, R48.reuse, R5 ;  /* 0x0000003032057224 */ /* 0x080fe200078e0205 */
[----:B------:R-:W-:Y:S01]  /*5f20*/  SHF.R.S32.HI R50, RZ, 0x18, R79 ;  /* 0x00000018ff327819 */ /* 0x000fe2000001144f */
[----:B------:R-:W-:Y:S01]  /*5f30*/  IMAD R6, R51, R48, R6 ;  /* 0x0000003033067224 */ /* 0x000fe200078e0206 */
[----:B------:R-:W-:Y:S01]  /*5f40*/  SHF.R.S32.HI R51, RZ, 0x18, R78 ;  /* 0x00000018ff337819 */ /* 0x000fe2000001144e */
[C---:B------:R-:W-:Y:S01]  /*5f50*/  IMAD R8, R47.reuse, R8, RZ ;  /* 0x000000082f087224 */ /* 0x040fe200078e02ff */
[----:B------:R-:W-:Y:S01]  /*5f60*/  SHF.R.S32.HI R57, RZ, 0x18, R57 ;  /* 0x00000018ff397819 */ /* 0x000fe20000011439 */
[----:B------:R-:W-:Y:S01]  /*5f70*/  IMAD R7, R52, R48, R7 ;  /* 0x0000003034077224 */ /* 0x000fe200078e0207 */
[----:B------:R-:W-:Y:S01]  /*5f80*/  SHF.L.U32 R64, R58, 0x10, RZ ;  /* 0x000000103a407819 */ /* 0x000fe200000006ff */
[----:B------:R-:W-:Y:S01]  /*5f90*/  IMAD R9, R47, R9, RZ ;  /* 0x000000092f097224 */ /* 0x000fe200078e02ff */
[----:B------:R-:W-:Y:S01]  /*5fa0*/  PRMT R62, R59, 0x8880, RZ ;  /* 0x000088803b3e7816 */ /* 0x000fe200000000ff */
[----:B------:R-:W-:Y:S01]  /*5fb0*/  IMAD R10, R47, R10, RZ ;  /* 0x0000000a2f0a7224 */ /* 0x000fe200078e02ff */
[----:B------:R-:W-:Y:S01]  /*5fc0*/  I2IP.S8.S32.SAT R92, R7, R6, RZ ;  /* 0x00000006075c7239 */ /* 0x000fe200000014ff */
[----:B------:R-:W-:Y:S01]  /*5fd0*/  IMAD R8, R49, R48, R8 ;  /* 0x0000003031087224 */ /* 0x000fe200078e0208 */
[----:B------:R-:W-:Y:S01]  /*5fe0*/  MOV R49, R77 ;  /* 0x0000004d00317202 */ /* 0x000fe20000000f00 */
[----:B------:R-:W-:Y:S01]  /*5ff0*/  IMAD R11, R47, R11, RZ ;  /* 0x0000000b2f0b7224 */ /* 0x000fe200078e02ff */
[----:B------:R-:W-:Y:S01]  /*6000*/  I2IP.S8.S32.SAT R92, R5, R4, R92 ;  /* 0x00000004055c7239 */ /* 0x000fe2000000145c */
[-C--:B------:R-:W-:Y:S01]  /*6010*/  IMAD R9, R50, R48.reuse, R9 ;  /* 0x0000003032097224 */ /* 0x080fe200078e0209 */
[----:B------:R-:W-:Y:S01]  /*6020*/  SHF.R.S32.HI R50, RZ, 0x18, R76 ;  /* 0x00000018ff327819 */ /* 0x000fe2000001144c */
[----:B------:R-:W-:Y:S01]  /*6030*/  IMAD R10, R51, R48, R10 ;  /* 0x00000030330a7224 */ /* 0x000fe200078e020a */
[----:B------:R-:W-:Y:S01]  /*6040*/  MOV R51, R74 ;  /* 0x0000004a00337202 */ /* 0x000fe20000000f00 */
[----:B------:R-:W-:Y:S01]  /*6050*/  IMAD R12, R47, R12, RZ ;  /* 0x0000000c2f0c7224 */ /* 0x000fe200078e02ff */
[----:B------:R-:W-:Y:S01]  /*6060*/  SHF.L.U32 R75, R54, 0x8, RZ ;  /* 0x00000008364b7819 */ /* 0x000fe200000006ff */
[-C--:B------:R-:W-:Y:S01]  /*6070*/  IMAD R11, R53, R48.reuse, R11 ;  /* 0x00000030350b7224 */ /* 0x080fe200078e020b */
[----:B------:R-:W-:Y:S01]  /*6080*/  SHF.R.S32.HI R54, RZ, 0x18, R54 ;  /* 0x00000018ff367819 */ /* 0x000fe20000011436 */
[----:B------:R-:W-:Y:S01]  /*6090*/  IMAD R13, R47, R13, RZ ;  /* 0x0000000d2f0d7224 */ /* 0x000fe200078e02ff */
[----:B------:R-:W-:Y:S01]  /*60a0*/  SHF.R.S32.HI R53, RZ, 0x18, R72 ;  /* 0x00000018ff357819 */ /* 0x000fe20000011448 */
[----:B------:R-:W-:Y:S01]  /*60b0*/  IMAD R12, R49, R48, R12 ;  /* 0x00000030310c7224 */ /* 0x000fe200078e020c */
[----:B------:R-:W-:Y:S01]  /*60c0*/  SHF.R.S32.HI R49, RZ, 0x18, R75 ;  /* 0x00000018ff317819 */ /* 0x000fe2000001144b */
[----:B------:R-:W-:Y:S01]  /*60d0*/  IMAD R14, R47, R14, RZ ;  /* 0x0000000e2f0e7224 */ /* 0x000fe200078e02ff */
[----:B------:R-:W-:Y:S01]  /*60e0*/  I2IP.S8.S32.SAT R93, R11, R10, RZ ;  /* 0x0000000a0b5d7239 */ /* 0x000fe200000014ff */
[----:B------:R-:W-:Y:S01]  /*60f0*/  IMAD R15, R47, R15, RZ ;  /* 0x0000000f2f0f7224 */ /* 0x000fe200078e02ff */
[----:B------:R-:W-:Y:S01]  /*6100*/  SHF.L.U32 R61, R59, 0x10, RZ ;  /* 0x000000103b3d7819 */ /* 0x000fe200000006ff */
[----:B------:R-:W-:Y:S01]  /*6110*/  IMAD R13, R50, R48, R13 ;  /* 0x00000030320d7224 */ /* 0x000fe200078e020d */
[----:B------:R-:W-:Y:S01]  /*6120*/  I2IP.S8.S32.SAT R93, R9, R8, R93 ;  /* 0x00000008095d7239 */ /* 0x000fe2000000145d */
[----:B------:R-:W-:Y:S01]  /*6130*/  IMAD R16, R47, R16, RZ ;  /* 0x000000102f107224 */ /* 0x000fe200078e02ff */
[----:B------:R-:W-:Y:S01]  /*6140*/  SHF.R.S32.HI R50, RZ, 0x18, R73 ;  /* 0x00000018ff327819 */ /* 0x000fe20000011449 */
[-C--:B------:R-:W-:Y:S01]  /*6150*/  IMAD R14, R49, R48.reuse, R14 ;  /* 0x00000030310e7224 */ /* 0x080fe200078e020e */
[----:B------:R-:W-:Y:S01]  /*6160*/  SHF.R.S32.HI R59, RZ, 0x18, R59 ;  /* 0x00000018ff3b7819 */ /* 0x000fe2000001143b */
[C---:B------:R-:W-:Y:S01]  /*6170*/  IMAD R17, R47.reuse, R17, RZ ;  /* 0x000000112f117224 */ /* 0x040fe200078e02ff */
[----:B------:R-:W-:Y:S01]  /*6180*/  SHF.L.U32 R69, R56, 0x8, RZ ;  /* 0x0000000838457819 */ /* 0x000fe200000006ff */
[----:B------:R-:W-:Y:S01]  /*6190*/  IMAD R15, R54, R48, R15 ;  /* 0x00000030360f7224 */ /* 0x000fe200078e020f */
[----:B------:R-:W-:Y:S01]  /*61a0*/  SHF.R.S32.HI R56, RZ, 0x18, R56 ;  /* 0x00000018ff387819 */ /* 0x000fe20000011438 */
[----:B------:R-:W-:Y:S01]  /*61b0*/  IMAD R18, R47, R18, RZ ;  /* 0x000000122f127224 */ /* 0x000fe200078e02ff */
[----:B------:R-:W-:Y:S01]  /*61c0*/  SHF.L.U32 R63, R58, 0x8, RZ ;  /* 0x000000083a3f7819 */ /* 0x000fe200000006ff */
[----:B------:R-:W-:Y:S01]  /*61d0*/  IMAD R16, R51, R48, R16 ;  /* 0x0000003033107224 */ /* 0x000fe200078e0210 */
[----:B------:R-:W-:Y:S01]  /*61e0*/  I2IP.S8.S32.SAT R94, R15, R14, RZ ;  /* 0x0000000e0f5e7239 */ /* 0x000fe200000014ff */
[----:B------:R-:W-:Y:S01]  /*61f0*/  IMAD R19, R47, R19, RZ ;  /* 0x000000132f137224 */ /* 0x000fe200078e02ff */
[----:B------:R-:W-:Y:S01]  /*6200*/  SHF.R.S32.HI R51, RZ, 0x18, R70 ;  /* 0x00000018ff337819 */ /* 0x000fe20000011446 */
[----:B------:R-:W-:Y:S01]  /*6210*/  IMAD R17, R50, R48, R17 ;  /* 0x0000003032117224 */ /* 0x000fe200078e0211 */
[----:B------:R-:W-:Y:S01]  /*6220*/  I2IP.S8.S32.SAT R94, R13, R12, R94 ;  /* 0x0000000c0d5e7239 */ /* 0x000fe2000000145e */
[----:B------:R-:W-:Y:S01]  /*6230*/  IMAD R0, R47, R20, RZ ;  /* 0x000000142f007224 */ /* 0x000fe200078e02ff */
[----:B------:R-:W-:Y:S01]  /*6240*/  SHF.R.S32.HI R50, RZ, 0x18, R69 ;  /* 0x00000018ff327819 */ /* 0x000fe20000011445 */
[-C--:B------:R-:W-:Y:S01]  /*6250*/  IMAD R18, R53, R48.reuse, R18 ;  /* 0x0000003035127224 */ /* 0x080fe200078e0212 */
[----:B------:R-:W-:Y:S01]  /*6260*/  SHF.R.S32.HI R58, RZ, 0x18, R58 ;  /* 0x00000018ff3a7819 */ /* 0x000fe2000001143a */
[----:B------:R-:W-:Y:S01]  /*6270*/  IMAD.MOV.U32 R49, RZ, RZ, R71 ;  /* 0x000000ffff317224 */ /* 0x000fe200078e0047 */
[----:B------:R-:W-:Y:S01]  /*6280*/  SHF.R.S32.HI R53, RZ, 0x18, R60 ;  /* 0x00000018ff357819 */ /* 0x000fe2000001143c */
[----:B------:R-:W-:Y:S02]  /*6290*/  IMAD R2, R47, R21, RZ ;  /* 0x000000152f027224 */ /* 0x000fe400078e02ff */
[----:B------:R-:W-:Y:S02]  /*62a0*/  IMAD R19, R55, R48, R19 ;  /* 0x0000003037137224 */ /* 0x000fe400078e0213 */
[----:B------:R-:W-:Y:S02]  /*62b0*/  IMAD R3, R47, R22, RZ ;  /* 0x000000162f037224 */ /* 0x000fe400078e02ff */
[----:B------:R-:W-:Y:S01]  /*62c0*/  IMAD R0, R49, R48, R0 ;  /* 0x0000003031007224 */ /* 0x000fe200078e0200 */
[----:B------:R-:W-:Y:S01]  /*62d0*/  I2IP.S8.S32.SAT R95, R19, R18, RZ ;  /* 0x00000012135f7239 */ /* 0x000fe200000014ff */
[----:B------:R-:W-:Y:S01]  /*62e0*/  IMAD R23, R47, R23, RZ ;  /* 0x000000172f177224 */ /* 0x000fe200078e02ff */
[----:B------:R-:W-:Y:S01]  /*62f0*/  MOV R49, R68 ;  /* 0x0000004400317202 */ /* 0x000fe20000000f00 */
[----:B------:R-:W-:Y:S01]  /*6300*/  IMAD R2, R51, R48, R2 ;  /* 0x0000003033027224 */ /* 0x000fe200078e0202 */
[----:B------:R-:W-:Y:S01]  /*6310*/  I2IP.S8.S32.SAT R95, R17, R16, R95 ;  /* 0x00000010115f7239 */ /* 0x000fe2000000145f */
[C---:B------:R-:W-:Y:S01]  /*6320*/  IMAD R20, R47.reuse, R24, RZ ;  /* 0x000000182f147224 */ /* 0x040fe200078e02ff */
[----:B------:R-:W-:Y:S01]  /*6330*/  SHF.R.S32.HI R51, RZ, 0x18, R66 ;  /* 0x00000018ff337819 */ /* 0x000fe20000011442 */
[-C--:B------:R-:W-:Y:S01]  /*6340*/  IMAD R3, R50, R48.reuse, R3 ;  /* 0x0000003032037224 */ /* 0x080fe200078e0203 */
[----:B------:R-:W-:Y:S01]  /*6350*/  SHF.R.S32.HI R50, RZ, 0x18, R67 ;  /* 0x00000018ff327819 */ /* 0x000fe20000011443 */
[C---:B------:R-:W-:Y:S01]  /*6360*/  IMAD R21, R47.reuse, R25, RZ ;  /* 0x000000192f157224 */ /* 0x040fe200078e02ff */
[----:B------:R1:W-:Y:S01]  /*6370*/  STS.128 [R105+UR43+0x1200], R92 ;  /* 0x0012005c69007988 */ /* 0x0003e20008000c2b */
[----:B------:R-:W-:Y:S02]  /*6380*/  IMAD R23, R56, R48, R23 ;  /* 0x0000003038177224 */ /* 0x000fe400078e0217 */
[----:B------:R-:W-:Y:S02]  /*6390*/  IMAD R22, R47, R26, RZ ;  /* 0x0000001a2f167224 */ /* 0x000fe400078e02ff */
[-C--:B------:R-:W-:Y:S01]  /*63a0*/  IMAD R20, R49, R48.reuse, R20 ;  /* 0x0000003031147224 */ /* 0x080fe200078e0214 */
[----:B------:R-:W-:Y:S01]  /*63b0*/  I2IP.S8.S32.SAT R115, R23, R3, RZ ;  /* 0x0000000317737239 */ /* 0x000fe200000014ff */
[C---:B------:R-:W-:Y:S01]  /*63c0*/  IMAD R27, R47.reuse, R27, RZ ;  /* 0x0000001b2f1b7224 */ /* 0x040fe200078e02ff */
[----:B------:R-:W-:Y:S01]  /*63d0*/  MOV R49, R65 ;  /* 0x0000004100317202 */ /* 0x000fe20000000f00 */
[----:B------:R-:W-:Y:S01]  /*63e0*/  IMAD R21, R50, R48, R21 ;  /* 0x0000003032157224 */ /* 0x000fe200078e0215 */
[----:B------:R-:W-:Y:S01]  /*63f0*/  I2IP.S8.S32.SAT R116, R2, R0, R115 ;  /* 0x0000000002747239 */ /* 0x000fe20000001473 */
[----:B------:R-:W-:Y:S01]  /*6400*/  IMAD R24, R47, R28, RZ ;  /* 0x0000001c2f187224 */ /* 0x000fe200078e02ff */
[----:B------:R-:W-:Y:S01]  /*6410*/  SHF.R.S32.HI R50, RZ, 0x18, R64 ;  /* 0x00000018ff327819 */ /* 0x000fe20000011440 */
[----:B------:R-:W-:Y:S01]  /*6420*/  IMAD R22, R51, R48, R22 ;  /* 0x0000003033167224 */ /* 0x000fe200078e0216 */
[----:B------:R-:W-:Y:S01]  /*6430*/  MOV R51, R62 ;  /* 0x0000003e00337202 */ /* 0x000fe20000000f00 */
[-C--:B------:R-:W-:Y:S02]  /*6440*/  IMAD R27, R57, R48.reuse, R27 ;  /* 0x00000030391b7224 */ /* 0x080fe400078e021b */
[----:B------:R-:W-:Y:S02]  /*6450*/  IMAD R25, R47, R29, RZ ;  /* 0x0000001d2f197224 */ /* 0x000fe400078e02ff */
[----:B------:R-:W-:Y:S01]  /*6460*/  IMAD R24, R49, R48, R24 ;  /* 0x0000003031187224 */ /* 0x000fe200078e0218 */
[----:B------:R-:W-:Y:S01]  /*6470*/  SHF.R.S32.HI R49, RZ, 0x18, R63 ;  /* 0x00000018ff317819 */ /* 0x000fe2000001143f */
[----:B------:R-:W-:Y:S01]  /*6480*/  IMAD R26, R47, R30, RZ ;  /* 0x0000001e2f1a7224 */ /* 0x000fe200078e02ff */
[----:B------:R-:W-:Y:S01]  /*6490*/  I2IP.S8.S32.SAT R117, R27, R22, RZ ;  /* 0x000000161b757239 */ /* 0x000fe200000014ff */
[C---:B------:R-:W-:Y:S02]  /*64a0*/  IMAD R31, R47.reuse, R31, RZ ;  /* 0x0000001f2f1f7224 */ /* 0x040fe400078e02ff */
[----:B------:R-:W-:Y:S01]  /*64b0*/  IMAD R25, R50, R48, R25 ;  /* 0x0000003032197224 */ /* 0x000fe200078e0219 */
[----:B------:R-:W-:Y:S01]  /*64c0*/  SHF.R.S32.HI R50, RZ, 0x18, R61 ;  /* 0x00000018ff327819 */ /* 0x000fe2000001143d */
[----:B------:R-:W-:Y:S01]  /*64d0*/  IMAD R28, R47, R32, RZ ;  /* 0x000000202f1c7224 */ /* 0x000fe200078e02ff */
[----:B------:R-:W-:Y:S01]  /*64e0*/  I2IP.S8.S32.SAT R117, R21, R20, R117 ;  /* 0x0000001415757239 */ /* 0x000fe20000001475 */
[-C--:B------:R-:W-:Y:S02]  /*64f0*/  IMAD R26, R49, R48.reuse, R26 ;  /* 0x00000030311a7224 */ /* 0x080fe400078e021a */
[----:B------:R-:W-:Y:S02]  /*6500*/  IMAD R29, R47, R33, RZ ;  /* 0x000000212f1d7224 */ /* 0x000fe400078e02ff */
[-C--:B------:R-:W-:Y:S02]  /*6510*/  IMAD R31, R58, R48.reuse, R31 ;  /* 0x000000303a1f7224 */ /* 0x080fe400078e021f */
[----:B------:R-:W-:Y:S02]  /*6520*/  IMAD R28, R51, R48, R28 ;  /* 0x00000030331c7224 */ /* 0x000fe400078e021c */
[----:B------:R-:W-:Y:S01]  /*6530*/  IMAD R30, R47, R34, RZ ;  /* 0x000000222f1e7224 */ /* 0x000fe200078e02ff */
[----:B------:R-:W-:Y:S01]  /*6540*/  I2IP.S8.S32.SAT R114, R31, R26, RZ ;  /* 0x0000001a1f727239 */ /* 0x000fe200000014ff */
[----:B------:R-:W-:Y:S02]  /*6550*/  IMAD R29, R50, R48, R29 ;  /* 0x00000030321d7224 */ /* 0x000fe400078e021d */
[----:B------:R-:W-:Y:S01]  /*6560*/  IMAD R35, R47, R35, RZ ;  /* 0x000000232f237224 */ /* 0x000fe200078e02ff */
[----:B------:R-:W-:Y:S01]  /*6570*/  I2IP.S8.S32.SAT R118, R25, R24, R114 ;  /* 0x0000001819767239 */ /* 0x000fe20000001472 */
[-C--:B------:R-:W-:Y:S01]  /*6580*/  IMAD R30, R53, R48.reuse, R30 ;  /* 0x00000030351e7224 */ /* 0x080fe200078e021e */
[----:B------:R-:W-:Y:S01]  /*6590*/  IADD3 R114, PT, PT, R44, 0x1, RZ ;  /* 0x000000012c727810 */ /* 0x000fe20007ffe0ff */
[----:B------:R-:W-:Y:S05]  /*65a0*/  IMAD R35, R59, R48, R35 ;  /* 0x000000303b237224 */ /* 0x000fea00078e0223 */
[----:B------:R-:W-:Y:S04]  /*65b0*/  I2IP.S8.S32.SAT R120, R35, R30, RZ ;  /* 0x0000001e23787239 */ /* 0x000fe800000014ff */
[----:B------:R-:W-:Y:S05]  /*65c0*/  I2IP.S8.S32.SAT R119, R29, R28, R120 ;  /* 0x0000001c1d777239 */ /* 0x000fea0000001478 */
[----:B------:R1:W-:Y:S01]  /*65d0*/  STS.128 [R104+0x1010], R116 ;  /* 0x0010107468007388 */ /* 0x0003e20000000c00 */
[----:B------:R-:W-:Y:S01]  /*65e0*/  @!PT LDS RZ, [RZ] ;  /* 0x00000000fffff984 */ /* 0x000fe20000000800 */
[----:B------:R-:W-:Y:S01]  /*65f0*/  @!PT LDS RZ, [RZ] ;  /* 0x00000000fffff984 */ /* 0x000fe20000000800 */
[----:B------:R-:W-:Y:S01]  /*6600*/  @!PT LDS RZ, [RZ] ;  /* 0x00000000fffff984 */ /* 0x000fe20000000800 */
[----:B------:R-:W-:Y:S01]  /*6610*/  @!PT LDS RZ, [RZ] ;  /* 0x00000000fffff984 */ /* 0x000fe20000000800 */
[----:B------:R3:W-:Y:S07]  /*6620*/  MEMBAR.ALL.CTA ;  /* 0x0000000000007992 */ /* 0x0007ee0000008000 */
[----:B---3--:R-:W3:Y:S02]  /*6630*/  FENCE.VIEW.ASYNC.S ;  /* 0x00000000000073c6 */ /* 0x008ee40000000000 */
[----:B---3--:R-:W-:Y:S06]  /*6640*/  BAR.SYNC.DEFER_BLOCKING 0x1, 0x80 ;  /* 0x0042000000007b1d */ /* 0x008fec0000010000 */
[----:B------:R-:W-:Y:S05]  /*6650*/  @P0 BRA `(.L_x_103) ;  /* 0x0000000000340947 */ /* 0x000fea0003800000 */
[----:B------:R-:W-:Y:S01]  /*6660*/  UIADD3 UR12, UPT, UPT, UR43, 0x1200, URZ ;  /* 0x000012002b0c7890 */ /* 0x000fe2000fffe0ff */
[----:B------:R-:W-:Y:S01]  /*6670*/  R2UR UR9, R97 ;  /* 0x00000000610972ca */ /* 0x000fe200000e0000 */
[----:B------:R-:W-:Y:S01]  /*6680*/  UIADD3 UR10, UP0, UPT, UR46, 0x680, URZ ;  /* 0x000006802e0a7890 */ /* 0x000fe2000ff1e0ff */
[----:B------:R-:W-:Y:S01]  /*6690*/  R2UR UR8, R99 ;  /* 0x00000000630872ca */ /* 0x000fe200000e0000 */
[----:B------:R-:W-:Y:S02]  /*66a0*/  UMOV UR7, UR36 ;  /* 0x0000002400077c82 */ /* 0x000fe40008000000 */
[----:B------:R-:W-:Y:S01]  /*66b0*/  IMAD.U32 R111, RZ, RZ, UR12 ;  /* 0x0000000cff6f7e24 */ /* 0x000fe2000f8e00ff */
[----:B------:R-:W-:Y:S04]  /*66c0*/  UIADD3.X UR11, UPT, UPT, URZ, UR47, URZ, UP0, !UPT ;  /* 0x0000002fff0b7290 */ /* 0x000fe800087fe4ff */
[----:B------:R-:W-:Y:S03]  /*66d0*/  R2UR UR4, R111 ;  /* 0x000000006f0472ca */ /* 0x000fe600000e0000 */
[----:B------:R-:W-:Y:S02]  /*66e0*/  USHF.L.U32 UR5, UR9, 0x6, URZ ;  /* 0x0000000609057899 */ /* 0x000fe400080006ff */
[----:B------:R-:W-:Y:S09]  /*66f0*/  USHF.L.U32 UR6, UR8, 0x6, URZ ;  /* 0x0000000608067899 */ /* 0x000ff200080006ff */
[----:B------:R3:W-:Y:S01]  /*6700*/  UTMASTG.3D [UR4], [UR10] ;  /* 0x000000040a0073b5 */ /* 0x0007e20008010000 */
[----:B------:R0:W-:Y:S01]  /*6710*/  UTMACMDFLUSH ;  /* 0x00000000000079b7 */ /* 0x0001e20000000000 */
[----:B---3--:R-:W-:Y:S04]  /*6720*/  DEPBAR.LE SB0, 0x0 ;  /* 0x000080000000791a */ /* 0x008fe80000000000 */
.L_x_103:
[----:B------:R-:W-:Y:S05]  /*6730*/  BSYNC.RECONVERGENT B0 ;  /* 0x0000000000007941 */ /* 0x000fea0003800200 */
.L_x_102:
[----:B------:R-:W-:Y:S01]  /*6740*/  BAR.SYNC.DEFER_BLOCKING 0x1, 0x80 ;  /* 0x0042000000007b1d */ /* 0x000fe20000010000 */
[----:B------:R-:W-:Y:S01]  /*6750*/  ISETP.NE.AND P2, PT, R112, RZ, PT ;  /* 0x000000ff7000720c */ /* 0x000fe20003f45270 */
[----:B------:R-:W-:Y:S01]  /*6760*/  IMAD.IADD R97, R43, 0x1, R81 ;  /* 0x000000012b617824 */ /* 0x000fe200078e0251 */
[----:B------:R-:W-:Y:S01]  /*6770*/  ISETP.NE.AND P0, PT, R113, 0x2, PT ;  /* 0x000000027100780c */ /* 0x000fe20003f05270 */
[----:B------:R-:W-:Y:S01]  /*6780*/  IMAD.IADD R99, R45, 0x1, R96 ;  /* 0x000000012d637824 */ /* 0x000fe200078e0260 */
[----:B------:R-:W-:Y:S02]  /*6790*/  ISETP.NE.AND P1, PT, R114, 0x4, PT ;  /* 0x000000047200780c */ /* 0x000fe40003f25270 */
[----:B------:R-:W-:Y:S02]  /*67a0*/  SEL R0, RZ, 0x1, P0 ;  /* 0x00000001ff007807 */ /* 0x000fe40000000000 */
[----:B------:R-:W-:Y:S02]  /*67b0*/  SEL R3, RZ, 0x1, P1 ;  /* 0x00000001ff037807 */ /* 0x000fe40000800000 */
[----:B------:R-:W-:Y:S02]  /*67c0*/  LOP3.LUT R109, R109, R0, RZ, 0x3c, !PT ;  /* 0x000000006d6d7212 */ /* 0x000fe400078e3cff */
[----:B------:R-:W-:Y:S02]  /*67d0*/  LOP3.LUT R110, R110, R3, RZ, 0x3c, !PT ;  /* 0x000000036e6e7212 */ /* 0x000fe400078e3cff */
[----:B------:R-:W-:Y:S02]  /*67e0*/  @P2 R2UR UR36, R107 ;  /* 0x000000006b2422ca */ /* 0x000fe400000e0000 */
[----:B------:R-:W-:Y:S02]  /*67f0*/  SEL R113, R113, RZ, P0 ;  /* 0x000000ff71717207 */ /* 0x000fe40000000000 */
[----:B------:R-:W-:Y:S01]  /*6800*/  SEL R44, R114, RZ, P1 ;  /* 0x000000ff722c7207 */ /* 0x000fe20000800000 */
[----:B------:R-:W-:Y:S10]  /*6810*/  @P2 BRA `(.L_x_104) ;  /* 0xffffffe400682947 */ /* 0x000ff4000383ffff */
[----:B------:R-:W-:Y:S05]  /*6820*/  EXIT ;  /* 0x000000000000794d */ /* 0x000fea0003800000 */
.L_x_20:
[----:B--2---:R2:W1:Y:S02]  /*6830*/  SYNCS.PHASECHK.TRANS64.TRYWAIT P0, [R3+URZ+0x160], R2 ;  /* 0x00016002030075a7 */ /* 0x00446400080011ff */
[----:B-1----:R-:W-:Y:S05]  /*6840*/  @!P0 NANOSLEEP.SYNCS 0x989680 ;  /* 0x009896800000895d */ /* 0x002fea0003900000 */
[----:B------:R-:W1:Y:S02]  /*6850*/  @!P0 SYNCS.PHASECHK.TRANS64 P0, [R3+URZ+0x160], R2 ;  /* 0x00016002030085a7 */ /* 0x000e6400080010ff */
[----:B-1----:R-:W-:Y:S05]  /*6860*/  @!P0 BRA `(.L_x_20) ;  /* 0xfffffffc00f08947 */ /* 0x002fea000383ffff */
[----:B------:R-:W-:Y:S05]  /*6870*/  BRA `(.L_x_105) ;  /* 0xffffffac00947947 */ /* 0x000fea000383ffff */
.L_x_23:
[----:B-1----:R-:W-:-:S07]  /*6880*/  MOV R2, UR33 ;  /* 0x0000002100027c02 */ /* 0x002fce0008000f00 */
.L_x_106:
[----:B-1----:R1:W2:Y:S02]  /*6890*/  SYNCS.PHASECHK.TRANS64.TRYWAIT P0, [R2+URZ+0x68], R5 ;  /* 0x00006805020075a7 */ /* 0x0022a400080011ff */
[----:B--2---:R-:W-:Y:S05]  /*68a0*/  @!P0 NANOSLEEP.SYNCS 0x989680 ;  /* 0x009896800000895d */ /* 0x004fea0003900000 */
[----:B------:R-:W2:Y:S02]  /*68b0*/  @!P0 SYNCS.PHASECHK.TRANS64 P0, [R2+URZ+0x68], R5 ;  /* 0x00006805020085a7 */ /* 0x000ea400080010ff */
[----:B--2---:R-:W-:Y:S05]  /*68c0*/  @!P0 BRA `(.L_x_106) ;  /* 0xfffffffc00f08947 */ /* 0x004fea000383ffff */
[----:B------:R-:W-:Y:S05]  /*68d0*/  BRA `(.L_x_22) ;  /* 0xffffffac00e47947 */ /* 0x000fea000383ffff */
.L_x_29:
[----:B-1----:R-:W-:-:S07]  /*68e0*/  MOV R2, UR17 ;  /* 0x0000001100027c02 */ /* 0x002fce0008000f00 */
.L_x_107:
[----:B-1----:R1:W2:Y:S02]  /*68f0*/  SYNCS.PHASECHK.TRANS64.TRYWAIT P0, [R2+URZ+0x68], R5 ;  /* 0x00006805020075a7 */ /* 0x0022a400080011ff */
[----:B--2---:R-:W-:Y:S05]  /*6900*/  @!P0 NANOSLEEP.SYNCS 0x989680 ;  /* 0x009896800000895d */ /* 0x004fea0003900000 */
[----:B------:R-:W2:Y:S02]  /*6910*/  @!P0 SYNCS.PHASECHK.TRANS64 P0, [R2+URZ+0x68], R5 ;  /* 0x00006805020085a7 */ /* 0x000ea400080010ff */
[----:B--2---:R-:W-:Y:S05]  /*6920*/  @!P0 BRA `(.L_x_107) ;  /* 0xfffffffc00f08947 */ /* 0x004fea000383ffff */
[----:B------:R-:W-:Y:S05]  /*6930*/  BRA `(.L_x_28) ;  /* 0xffffffb000887947 */ /* 0x000fea000383ffff */
.L_x_33:
[----:B-1----:R1:W2:Y:S02]  /*6940*/  SYNCS.PHASECHK.TRANS64.TRYWAIT P0, [R2+URZ+0xf0], R3 ;  /* 0x0000f003020075a7 */ /* 0x0022a400080011ff */
[----:B--2---:R-:W-:Y:S05]  /*6950*/  @!P0 NANOSLEEP.SYNCS 0x989680 ;  /* 0x009896800000895d */ /* 0x004fea0003900000 */
[----:B------:R-:W2:Y:S02]  /*6960*/  @!P0 SYNCS.PHASECHK.TRANS64 P0, [R2+URZ+0xf0], R3 ;  /* 0x0000f003020085a7 */ /* 0x000ea400080010ff */
[----:B--2---:R-:W-:Y:S05]  /*6970*/  @!P0 BRA `(.L_x_33) ;  /* 0xfffffffc00f08947 */ /* 0x004fea000383ffff */
[----:B------:R-:W-:Y:S05]  /*6980*/  BRA `(.L_x_108) ;  /* 0xffffffb400147947 */ /* 0x000fea000383ffff */
.L_x_37:
[----:B----4-:R-:W-:-:S07]  /*6990*/  MOV R0, UR5 ;  /* 0x0000000500007c02 */ /* 0x010fce0008000f00 */
.L_x_109:
[----:B-1----:R1:W2:Y:S02]  /*69a0*/  SYNCS.PHASECHK.TRANS64.TRYWAIT P0, [R0+URZ], R3 ;  /* 0x00000003000075a7 */ /* 0x0022a400080011ff */
[----:B--2---:R-:W-:Y:S05]  /*69b0*/  @!P0 NANOSLEEP.SYNCS 0x989680 ;  /* 0x009896800000895d */ /* 0x004fea0003900000 */
[----:B------:R-:W2:Y:S02]  /*69c0*/  @!P0 SYNCS.PHASECHK.TRANS64 P0, [R0+URZ], R3 ;  /* 0x00000003000085a7 */ /* 0x000ea400080010ff */
[----:B--2---:R-:W-:Y:S05]  /*69d0*/  @!P0 BRA `(.L_x_109) ;  /* 0xfffffffc00f08947 */ /* 0x004fea000383ffff */
[----:B------:R-:W-:Y:S05]  /*69e0*/  BRA `(.L_x_110) ;  /* 0xffffffb800847947 */ /* 0x000fea000383ffff */
.L_x_38:
[----:B----4-:R-:W-:-:S07]  /*69f0*/  MOV R0, UR5 ;  /* 0x0000000500007c02 */ /* 0x010fce0008000f00 */
.L_x_111:
[----:B-1----:R1:W2:Y:S02]  /*6a00*/  SYNCS.PHASECHK.TRANS64.TRYWAIT P0, [R0+URZ], R3 ;  /* 0x00000003000075a7 */ /* 0x0022a400080011ff */
[----:B--2---:R-:W-:Y:S05]  /*6a10*/  @!P0 NANOSLEEP.SYNCS 0x989680 ;  /* 0x009896800000895d */ /* 0x004fea0003900000 */
[----:B------:R-:W2:Y:S02]  /*6a20*/  @!P0 SYNCS.PHASECHK.TRANS64 P0, [R0+URZ], R3 ;  /* 0x00000003000085a7 */ /* 0x000ea400080010ff */
[----:B--2---:R-:W-:Y:S05]  /*6a30*/  @!P0 BRA `(.L_x_111) ;  /* 0xfffffffc00f08947 */ /* 0x004fea000383ffff */
[----:B------:R-:W-:Y:S05]  /*6a40*/  BRA `(.L_x_112) ;  /* 0xffffffb800907947 */ /* 0x000fea000383ffff */
.L_x_39:
[----:B----4-:R-:W-:-:S07]  /*6a50*/  MOV R0, UR5 ;  /* 0x0000000500007c02 */ /* 0x010fce0008000f00 */
.L_x_113:
[----:B-1----:R1:W2:Y:S02]  /*6a60*/  SYNCS.PHASECHK.TRANS64.TRYWAIT P0, [R0+URZ], R3 ;  /* 0x00000003000075a7 */ /* 0x0022a400080011ff */
[----:B--2---:R-:W-:Y:S05]  /*6a70*/  @!P0 NANOSLEEP.SYNCS 0x989680 ;  /* 0x009896800000895d */ /* 0x004fea0003900000 */
[----:B------:R-:W2:Y:S02]  /*6a80*/  @!P0 SYNCS.PHASECHK.TRANS64 P0, [R0+URZ], R3 ;  /* 0x00000003000085a7 */ /* 0x000ea400080010ff */
[----:B--2---:R-:W-:Y:S05]  /*6a90*/  @!P0 BRA `(.L_x_113) ;  /* 0xfffffffc00f08947 */ /* 0x004fea000383ffff */
[----:B------:R-:W-:Y:S05]  /*6aa0*/  BRA `(.L_x_114) ;  /* 0xffffffb8009c7947 */ /* 0x000fea000383ffff */
.L_x_40:
[----:B----4-:R-:W-:-:S07]  /*6ab0*/  MOV R0, UR5 ;  /* 0x0000000500007c02 */ /* 0x010fce0008000f00 */
.L_x_115:
[----:B-1----:R1:W2:Y:S02]  /*6ac0*/  SYNCS.PHASECHK.TRANS64.TRYWAIT P0, [R0+URZ], R3 ;  /* 0x00000003000075a7 */ /* 0x0022a400080011ff */
[----:B--2---:R-:W-:Y:S05]  /*6ad0*/  @!P0 NANOSLEEP.SYNCS 0x989680 ;  /* 0x009896800000895d */ /* 0x004fea0003900000 */
[----:B------:R-:W2:Y:S02]  /*6ae0*/  @!P0 SYNCS.PHASECHK.TRANS64 P0, [R0+URZ], R3 ;  /* 0x00000003000085a7 */ /* 0x000ea400080010ff */
[----:B--2---:R-:W-:Y:S05]  /*6af0*/  @!P0 BRA `(.L_x_115) ;  /* 0xfffffffc00f08947 */ /* 0x004fea000383ffff */
[----:B------:R-:W-:Y:S05]  /*6b00*/  BRA `(.L_x_116) ;  /* 0xffffffb800a87947 */ /* 0x000fea000383ffff */
.L_x_41:
[----:B----4-:R-:W-:-:S07]  /*6b10*/  MOV R0, UR5 ;  /* 0x0000000500007c02 */ /* 0x010fce0008000f00 */
.L_x_117:
[----:B-1----:R1:W2:Y:S02]  /*6b20*/  SYNCS.PHASECHK.TRANS64.TRYWAIT P0, [R0+URZ], R3 ;  /* 0x00000003000075a7 */ /* 0x0022a400080011ff */
[----:B--2---:R-:W-:Y:S05]  /*6b30*/  @!P0 NANOSLEEP.SYNCS 0x989680 ;  /* 0x009896800000895d */ /* 0x004fea0003900000 */
[----:B------:R-:W2:Y:S02]  /*6b40*/  @!P0 SYNCS.PHASECHK.TRANS64 P0, [R0+URZ], R3 ;  /* 0x00000003000085a7 */ /* 0x000ea400080010ff */
[----:B--2---:R-:W-:Y:S05]  /*6b50*/  @!P0 BRA `(.L_x_117) ;  /* 0xfffffffc00f08947 */ /* 0x004fea000383ffff */
[----:B------:R-:W-:Y:S05]  /*6b60*/  BRA `(.L_x_118) ;  /* 0xffffffb800b47947 */ /* 0x000fea000383ffff */
.L_x_42:
[----:B----4-:R-:W-:-:S07]  /*6b70*/  MOV R0, UR5 ;  /* 0x0000000500007c02 */ /* 0x010fce0008000f00 */
.L_x_119:
[----:B-1----:R1:W2:Y:S02]  /*6b80*/  SYNCS.PHASECHK.TRANS64.TRYWAIT P0, [R0+URZ], R3 ;  /* 0x00000003000075a7 */ /* 0x0022a400080011ff */
[----:B--2---:R-:W-:Y:S05]  /*6b90*/  @!P0 NANOSLEEP.SYNCS 0x989680 ;  /* 0x009896800000895d */ /* 0x004fea0003900000 */
[----:B------:R-:W2:Y:S02]  /*6ba0*/  @!P0 SYNCS.PHASECHK.TRANS64 P0, [R0+URZ], R3 ;  /* 0x00000003000085a7 */ /* 0x000ea400080010ff */
[----:B--2---:R-:W-:Y:S05]  /*6bb0*/  @!P0 BRA `(.L_x_119) ;  /* 0xfffffffc00f08947 */ /* 0x004fea000383ffff */
[----:B------:R-:W-:Y:S05]  /*6bc0*/  BRA `(.L_x_120) ;  /* 0xffffffb800c07947 */ /* 0x000fea000383ffff */
.L_x_43:
[----:B----4-:R-:W-:-:S07]  /*6bd0*/  MOV R0, UR5 ;  /* 0x0000000500007c02 */ /* 0x010fce0008000f00 */
.L_x_121:
[----:B-1----:R1:W2:Y:S02]  /*6be0*/  SYNCS.PHASECHK.TRANS64.TRYWAIT P0, [R0+URZ], R3 ;  /* 0x00000003000075a7 */ /* 0x0022a400080011ff */
[----:B--2---:R-:W-:Y:S05]  /*6bf0*/  @!P0 NANOSLEEP.SYNCS 0x989680 ;  /* 0x009896800000895d */ /* 0x004fea0003900000 */
[----:B------:R-:W2:Y:S02]  /*6c00*/  @!P0 SYNCS.PHASECHK.TRANS64 P0, [R0+URZ], R3 ;  /* 0x00000003000085a7 */ /* 0x000ea400080010ff */
[----:B--2---:R-:W-:Y:S05]  /*6c10*/  @!P0 BRA `(.L_x_121) ;  /* 0xfffffffc00f08947 */ /* 0x004fea000383ffff */
[----:B------:R-:W-:Y:S05]  /*6c20*/  BRA `(.L_x_122) ;  /* 0xffffffb800cc7947 */ /* 0x000fea000383ffff */
.L_x_44:
[----:B----4-:R-:W-:-:S07]  /*6c30*/  MOV R0, UR5 ;  /* 0x0000000500007c02 */ /* 0x010fce0008000f00 */
.L_x_123:
[----:B-1----:R1:W2:Y:S02]  /*6c40*/  SYNCS.PHASECHK.TRANS64.TRYWAIT P0, [R0+URZ], R3 ;  /* 0x00000003000075a7 */ /* 0x0022a400080011ff */
[----:B--2---:R-:W-:Y:S05]  /*6c50*/  @!P0 NANOSLEEP.SYNCS 0x989680 ;  /* 0x009896800000895d */ /* 0x004fea0003900000 */
[----:B------:R-:W2:Y:S02]  /*6c60*/  @!P0 SYNCS.PHASECHK.TRANS64 P0, [R0+URZ], R3 ;  /* 0x00000003000085a7 */ /* 0x000ea400080010ff */
[----:B--2---:R-:W-:Y:S05]  /*6c70*/  @!P0 BRA `(.L_x_123) ;  /* 0xfffffffc00f08947 */ /* 0x004fea000383ffff */
[----:B------:R-:W-:Y:S05]  /*6c80*/  BRA `(.L_x_124) ;  /* 0xffffffb800d87947 */ /* 0x000fea000383ffff */
.L_x_45:
[----:B----4-:R-:W-:-:S07]  /*6c90*/  MOV R0, UR5 ;  /* 0x0000000500007c02 */ /* 0x010fce0008000f00 */
.L_x_125:
[----:B-1----:R1:W2:Y:S02]  /*6ca0*/  SYNCS.PHASECHK.TRANS64.TRYWAIT P0, [R0+URZ], R3 ;  /* 0x00000003000075a7 */ /* 0x0022a400080011ff */
[----:B--2---:R-:W-:Y:S05]  /*6cb0*/  @!P0 NANOSLEEP.SYNCS 0x989680 ;  /* 0x009896800000895d */ /* 0x004fea0003900000 */
[----:B------:R-:W2:Y:S02]  /*6cc0*/  @!P0 SYNCS.PHASECHK.TRANS64 P0, [R0+URZ], R3 ;  /* 0x00000003000085a7 */ /* 0x000ea400080010ff */
[----:B--2---:R-:W-:Y:S05]  /*6cd0*/  @!P0 BRA `(.L_x_125) ;  /* 0xfffffffc00f08947 */ /* 0x004fea000383ffff */
[----:B------:R-:W-:Y:S05]  /*6ce0*/  BRA `(.L_x_126) ;  /* 0xffffffb800e47947 */ /* 0x000fea000383ffff */
.L_x_46:
[----:B----4-:R-:W-:-:S07]  /*6cf0*/  MOV R0, UR5 ;  /* 0x0000000500007c02 */ /* 0x010fce0008000f00 */
.L_x_127:
[----:B-1----:R1:W2:Y:S02]  /*6d00*/  SYNCS.PHASECHK.TRANS64.TRYWAIT P0, [R0+URZ], R3 ;  /* 0x00000003000075a7 */ /* 0x0022a400080011ff */
[----:B--2---:R-:W-:Y:S05]  /*6d10*/  @!P0 NANOSLEEP.SYNCS 0x989680 ;  /* 0x009896800000895d */ /* 0x004fea0003900000 */
[----:B------:R-:W2:Y:S02]  /*6d20*/  @!P0 SYNCS.PHASECHK.TRANS64 P0, [R0+URZ], R3 ;  /* 0x00000003000085a7 */ /* 0x000ea400080010ff */
[----:B--2---:R-:W-:Y:S05]  /*6d30*/  @!P0 BRA `(.L_x_127) ;  /* 0xfffffffc00f08947 */ /* 0x004fea000383ffff */
[----:B------:R-:W-:Y:S05]  /*6d40*/  BRA `(.L_x_128) ;  /* 0xffffffb800f07947 */ /* 0x000fea000383ffff */
.L_x_47:
[----:B----4-:R-:W-:-:S07]  /*6d50*/  MOV R0, UR5 ;  /* 0x0000000500007c02 */ /* 0x010fce0008000f00 */
.L_x_129:
[----:B-1----:R1:W2:Y:S02]  /*6d60*/  SYNCS.PHASECHK.TRANS64.TRYWAIT P0, [R0+URZ], R3 ;  /* 0x00000003000075a7 */ /* 0x0022a400080011ff */
[----:B--2---:R-:W-:Y:S05]  /*6d70*/  @!P0 NANOSLEEP.SYNCS 0x989680 ;  /* 0x009896800000895d */ /* 0x004fea0003900000 */
[----:B------:R-:W2:Y:S02]  /*6d80*/  @!P0 SYNCS.PHASECHK.TRANS64 P0, [R0+URZ], R3 ;  /* 0x00000003000085a7 */ /* 0x000ea400080010ff */
[----:B--2---:R-:W-:Y:S05]  /*6d90*/  @!P0 BRA `(.L_x_129) ;  /* 0xfffffffc00f08947 */ /* 0x004fea000383ffff */
[----:B------:R-:W-:Y:S05]  /*6da0*/  BRA `(.L_x_130) ;  /* 0xffffffb800fc7947 */ /* 0x000fea000383ffff */
.L_x_48:
[----:B----4-:R-:W-:-:S07]  /*6db0*/  MOV R0, UR5 ;  /* 0x0000000500007c02 */ /* 0x010fce0008000f00 */
.L_x_131:
[----:B-1----:R1:W2:Y:S02]  /*6dc0*/  SYNCS.PHASECHK.TRANS64.TRYWAIT P0, [R0+URZ], R3 ;  /* 0x00000003000075a7 */ /* 0x0022a400080011ff */
[----:B--2---:R-:W-:Y:S05]  /*6dd0*/  @!P0 NANOSLEEP.SYNCS 0x989680 ;  /* 0x009896800000895d */ /* 0x004fea0003900000 */
[----:B------:R-:W2:Y:S02]  /*6de0*/  @!P0 SYNCS.PHASECHK.TRANS64 P0, [R0+URZ], R3 ;  /* 0x00000003000085a7 */ /* 0x000ea400080010ff */
[----:B--2---:R-:W-:Y:S05]  /*6df0*/  @!P0 BRA `(.L_x_131) ;  /* 0xfffffffc00f08947 */ /* 0x004fea000383ffff */
[----:B------:R-:W-:Y:S05]  /*6e00*/  BRA `(.L_x_132) ;  /* 0xffffffbc00087947 */ /* 0x000fea000383ffff */
.L_x_51:
[----:B-1----:R1:W2:Y:S02]  /*6e10*/  SYNCS.PHASECHK.TRANS64.TRYWAIT P0, [R0+URZ+0x150], R5 ;  /* 0x00015005000075a7 */ /* 0x0022a400080011ff */
[----:B--2---:R-:W-:Y:S05]  /*6e20*/  @!P0 NANOSLEEP.SYNCS 0x989680 ;  /* 0x009896800000895d */ /* 0x004fea0003900000 */
[----:B------:R-:W2:Y:S02]  /*6e30*/  @!P0 SYNCS.PHASECHK.TRANS64 P0, [R0+URZ+0x150], R5 ;  /* 0x00015005000085a7 */ /* 0x000ea400080010ff */
[----:B--2---:R-:W-:Y:S05]  /*6e40*/  @!P0 BRA `(.L_x_51) ;  /* 0xfffffffc00f08947 */ /* 0x004fea000383ffff */
[----:B------:R-:W-:Y:S05]  /*6e50*/  BRA `(.L_x_133) ;  /* 0xffffffbc00647947 */ /* 0x000fea000383ffff */
.L_x_52:
[----:B------:R-:W-:-:S07]  /*6e60*/  MOV R0, UR5 ;  /* 0x0000000500007c02 */ /* 0x000fce0008000f00 */
.L_x_134:
[----:B-1----:R1:W2:Y:S02]  /*6e70*/  SYNCS.PHASECHK.TRANS64.TRYWAIT P0, [R0+URZ+0x100], R5 ;  /* 0x00010005000075a7 */ /* 0x0022a400080011ff */
[----:B--2---:R-:W-:Y:S05]  /*6e80*/  @!P0 NANOSLEEP.SYNCS 0x989680 ;  /* 0x009896800000895d */ /* 0x004fea0003900000 */
[----:B------:R-:W2:Y:S02]  /*6e90*/  @!P0 SYNCS.PHASECHK.TRANS64 P0, [R0+URZ+0x100], R5 ;  /* 0x00010005000085a7 */ /* 0x000ea400080010ff */
[----:B--2---:R-:W-:Y:S05]  /*6ea0*/  @!P0 BRA `(.L_x_134) ;  /* 0xfffffffc00f08947 */ /* 0x004fea000383ffff */
[----:B------:R-:W-:Y:S05]  /*6eb0*/  BRA `(.L_x_135) ;  /* 0xffffffbc00747947 */ /* 0x000fea000383ffff */
.L_x_53:
[----:B-1----:R1:W2:Y:S02]  /*6ec0*/  SYNCS.PHASECHK.TRANS64.TRYWAIT P1, [R0+URZ+0xf0], R5 ;  /* 0x0000f005000075a7 */ /* 0x0022a400080211ff */
[----:B--2---:R-:W-:Y:S05]  /*6ed0*/  @!P1 NANOSLEEP.SYNCS 0x989680 ;  /* 0x009896800000995d */ /* 0x004fea0003900000 */
[----:B------:R-:W2:Y:S02]  /*6ee0*/  @!P1 SYNCS.PHASECHK.TRANS64 P1, [R0+URZ+0xf0], R5 ;  /* 0x0000f005000095a7 */ /* 0x000ea400080210ff */
[----:B--2---:R-:W-:Y:S05]  /*6ef0*/  @!P1 BRA `(.L_x_53) ;  /* 0xfffffffc00f09947 */ /* 0x004fea000383ffff */
[----:B------:R-:W-:Y:S05]  /*6f00*/  BRA `(.L_x_136) ;  /* 0xffffffbc00a47947 */ /* 0x000fea000383ffff */
.L_x_56:
[----:B------:R-:W-:-:S07]  /*6f10*/  MOV R0, UR5 ;  /* 0x0000000500007c02 */ /* 0x000fce0008000f00 */
.L_x_137:
[----:B-1----:R1:W2:Y:S02]  /*6f20*/  SYNCS.PHASECHK.TRANS64.TRYWAIT P0, [R0+URZ+0x100], R3 ;  /* 0x00010003000075a7 */ /* 0x0022a400080011ff */
[----:B--2---:R-:W-:Y:S05]  /*6f30*/  @!P0 NANOSLEEP.SYNCS 0x989680 ;  /* 0x009896800000895d */ /* 0x004fea0003900000 */
[----:B------:R-:W2:Y:S02]  /*6f40*/  @!P0 SYNCS.PHASECHK.TRANS64 P0, [R0+URZ+0x100], R3 ;  /* 0x00010003000085a7 */ /* 0x000ea400080010ff */
[----:B--2---:R-:W-:Y:S05]  /*6f50*/  @!P0 BRA `(.L_x_137) ;  /* 0xfffffffc00f08947 */ /* 0x004fea000383ffff */
[----:B------:R-:W-:Y:S05]  /*6f60*/  BRA `(.L_x_55) ;  /* 0xffffffbc00f87947 */ /* 0x000fea000383ffff */
.L_x_63:
[----:B-1----:R1:W2:Y:S02]  /*6f70*/  SYNCS.PHASECHK.TRANS64.TRYWAIT P1, [R0+URZ+0xf0], R5 ;  /* 0x0000f005000075a7 */ /* 0x0022a400080211ff */
[----:B--2---:R-:W-:Y:S05]  /*6f80*/  @!P1 NANOSLEEP.SYNCS 0x989680 ;  /* 0x009896800000995d */ /* 0x004fea0003900000 */
[----:B------:R-:W2:Y:S02]  /*6f90*/  @!P1 SYNCS.PHASECHK.TRANS64 P1, [R0+URZ+0xf0], R5 ;  /* 0x0000f005000095a7 */ /* 0x000ea400080210ff */
[----:B--2---:R-:W-:Y:S05]  /*6fa0*/  @!P1 BRA `(.L_x_63) ;  /* 0xfffffffc00f09947 */ /* 0x004fea000383ffff */
[----:B------:R-:W-:Y:S05]  /*6fb0*/  BRA `(.L_x_138) ;  /* 0xffffffc400687947 */ /* 0x000fea000383ffff */
.L_x_64:
[----:B------:R-:W-:-:S07]  /*6fc0*/  MOV R3, UR7 ;  /* 0x0000000700037c02 */ /* 0x000fce0008000f00 */
.L_x_139:
[----:B-1----:R1:W2:Y:S02]  /*6fd0*/  SYNCS.PHASECHK.TRANS64.TRYWAIT P0, [R3+URZ+0x130], R0 ;  /* 0x00013000030075a7 */ /* 0x0022a400080011ff */
[----:B--2---:R-:W-:Y:S05]  /*6fe0*/  @!P0 NANOSLEEP.SYNCS 0x989680 ;  /* 0x009896800000895d */ /* 0x004fea0003900000 */
[----:B------:R-:W2:Y:S02]  /*6ff0*/  @!P0 SYNCS.PHASECHK.TRANS64 P0, [R3+URZ+0x130], R0 ;  /* 0x00013000030085a7 */ /* 0x000ea400080010ff */
[----:B--2---:R-:W-:Y:S05]  /*7000*/  @!P0 BRA `(.L_x_139) ;  /* 0xfffffffc00f08947 */ /* 0x004fea000383ffff */
[----:B------:R-:W-:Y:S05]  /*7010*/  BRA `(.L_x_140) ;  /* 0xffffffc400b87947 */ /* 0x000fea000383ffff */
.L_x_67:
[----:B------:R-:W-:Y:S07]  /*7020*/  MOV R0, UR6 ;  /* 0x0000000600007c02 */ /* 0x000fee0008000f00 */
.L_x_141:
[----:B-1----:R1:W2:Y:S02]  /*7030*/  SYNCS.PHASECHK.TRANS64.TRYWAIT P0, [R0+URZ], R3 ;  /* 0x00000003000075a7 */ /* 0x0022a400080011ff */
[----:B--2---:R-:W-:Y:S05]  /*7040*/  @!P0 NANOSLEEP.SYNCS 0x989680 ;  /* 0x009896800000895d */ /* 0x004fea0003900000 */
[----:B------:R-:W2:Y:S02]  /*7050*/  @!P0 SYNCS.PHASECHK.TRANS64 P0, [R0+URZ], R3 ;  /* 0x00000003000085a7 */ /* 0x000ea400080010ff */
[----:B--2---:R-:W-:Y:S05]  /*7060*/  @!P0 BRA `(.L_x_141) ;  /* 0xfffffffc00f08947 */ /* 0x004fea000383ffff */
[----:B------:R-:W-:Y:S05]  /*7070*/  BRA `(.L_x_66) ;  /* 0xffffffc400d47947 */ /* 0x000fea000383ffff */
.L_x_70:
[----:B------:R-:W-:-:S07]  /*7080*/  MOV R0, UR6 ;  /* 0x0000000600007c02 */ /* 0x000fce0008000f00 */
.L_x_142:
[----:B--2---:R2:W4:Y:S02]  /*7090*/  SYNCS.PHASECHK.TRANS64.TRYWAIT P0, [R0+URZ], R3 ;  /* 0x00000003000075a7 */ /* 0x00452400080011ff */
[----:B----4-:R-:W-:Y:S05]  /*70a0*/  @!P0 NANOSLEEP.SYNCS 0x989680 ;  /* 0x009896800000895d */ /* 0x010fea0003900000 */
[----:B------:R-:W4:Y:S02]  /*70b0*/  @!P0 SYNCS.PHASECHK.TRANS64 P0, [R0+URZ], R3 ;  /* 0x00000003000085a7 */ /* 0x000f2400080010ff */
[----:B----4-:R-:W-:Y:S05]  /*70c0*/  @!P0 BRA `(.L_x_142) ;  /* 0xfffffffc00f08947 */ /* 0x010fea000383ffff */
[----:B------:R-:W-:Y:S05]  /*70d0*/  BRA `(.L_x_143) ;  /* 0xffffffc800b07947 */ /* 0x000fea000383ffff */
.L_x_71:
[----:B------:R-:W-:-:S07]  /*70e0*/  MOV R0, UR6 ;  /* 0x0000000600007c02 */ /* 0x000fce0008000f00 */
.L_x_144:
[----:B-1----:R1:W2:Y:S02]  /*70f0*/  SYNCS.PHASECHK.TRANS64.TRYWAIT P0, [R0+URZ], R3 ;  /* 0x00000003000075a7 */ /* 0x0022a400080011ff */
[----:B--2---:R-:W-:Y:S05]  /*7100*/  @!P0 NANOSLEEP.SYNCS 0x989680 ;  /* 0x009896800000895d */ /* 0x004fea0003900000 */
[----:B------:R-:W2:Y:S02]  /*7110*/  @!P0 SYNCS.PHASECHK.TRANS64 P0, [R0+URZ], R3 ;  /* 0x00000003000085a7 */ /* 0x000ea400080010ff */
[----:B--2---:R-:W-:Y:S05]  /*7120*/  @!P0 BRA `(.L_x_144) ;  /* 0xfffffffc00f08947 */ /* 0x004fea000383ffff */
[----:B------:R-:W-:Y:S05]  /*7130*/  BRA `(.L_x_145) ;  /* 0xffffffc800bc7947 */ /* 0x000fea000383ffff */
.L_x_72:
[----:B------:R-:W-:-:S07]  /*7140*/  MOV R0, UR6 ;  /* 0x0000000600007c02 */ /* 0x000fce0008000f00 */
.L_x_146:
[----:B-1----:R1:W2:Y:S02]  /*7150*/  SYNCS.PHASECHK.TRANS64.TRYWAIT P0, [R0+URZ], R3 ;  /* 0x00000003000075a7 */ /* 0x0022a400080011ff */
[----:B--2---:R-:W-:Y:S05]  /*7160*/  @!P0 NANOSLEEP.SYNCS 0x989680 ;  /* 0x009896800000895d */ /* 0x004fea0003900000 */
[----:B------:R-:W2:Y:S02]  /*7170*/  @!P0 SYNCS.PHASECHK.TRANS64 P0, [R0+URZ], R3 ;  /* 0x00000003000085a7 */ /* 0x000ea400080010ff */
[----:B--2---:R-:W-:Y:S05]  /*7180*/  @!P0 BRA `(.L_x_146) ;  /* 0xfffffffc00f08947 */ /* 0x004fea000383ffff */
[----:B------:R-:W-:Y:S05]  /*7190*/  BRA `(.L_x_147) ;  /* 0xffffffc800c87947 */ /* 0x000fea000383ffff */
.L_x_73:
[----:B------:R-:W-:-:S07]  /*71a0*/  MOV R0, UR7 ;  /* 0x0000000700007c02 */ /* 0x000fce0008000f00 */
.L_x_148:
[----:B-1----:R1:W2:Y:S02]  /*71b0*/  SYNCS.PHASECHK.TRANS64.TRYWAIT P0, [R0+URZ], R3 ;  /* 0x00000003000075a7 */ /* 0x0022a400080011ff */
[----:B--2---:R-:W-:Y:S05]  /*71c0*/  @!P0 NANOSLEEP.SYNCS 0x989680 ;  /* 0x009896800000895d */ /* 0x004fea0003900000 */
[----:B------:R-:W2:Y:S02]  /*71d0*/  @!P0 SYNCS.PHASECHK.TRANS64 P0, [R0+URZ], R3 ;  /* 0x00000003000085a7 */ /* 0x000ea400080010ff */
[----:B--2---:R-:W-:Y:S05]  /*71e0*/  @!P0 BRA `(.L_x_148) ;  /* 0xfffffffc00f08947 */ /* 0x004fea000383ffff */
[----:B------:R-:W-:Y:S05]  /*71f0*/  BRA `(.L_x_149) ;  /* 0xffffffc800d47947 */ /* 0x000fea000383ffff */
.L_x_78:
[----:B---3--:R3:W1:Y:S02]  /*7200*/  SYNCS.PHASECHK.TRANS64.TRYWAIT P0, [R0+URZ+0xf0], R3 ;  /* 0x0000f003000075a7 */ /* 0x00866400080011ff */
[----:B-1----:R-:W-:Y:S05]  /*7210*/  @!P0 NANOSLEEP.SYNCS 0x989680 ;  /* 0x009896800000895d */ /* 0x002fea0003900000 */
[----:B------:R-:W1:Y:S02]  /*7220*/  @!P0 SYNCS.PHASECHK.TRANS64 P0, [R0+URZ+0xf0], R3 ;  /* 0x0000f003000085a7 */ /* 0x000e6400080010ff */
[----:B-1----:R-:W-:Y:S05]  /*7230*/  @!P0 BRA `(.L_x_78) ;  /* 0xfffffffc00f08947 */ /* 0x002fea000383ffff */
[----:B------:R-:W-:Y:S05]  /*7240*/  BRA `(.L_x_150) ;  /* 0xffffffcc00d07947 */ /* 0x000fea000383ffff */
.L_x_81:
[----:B------:R-:W-:Y:S07]  /*7250*/  MOV R0, UR6 ;  /* 0x0000000600007c02 */ /* 0x000fee0008000f00 */
.L_x_151:
[----:B-1----:R1:W3:Y:S02]  /*7260*/  SYNCS.PHASECHK.TRANS64.TRYWAIT P0, [R0+URZ+0xe8], R3 ;  /* 0x0000e803000075a7 */ /* 0x0022e400080011ff */
[----:B---3--:R-:W-:Y:S05]  /*7270*/  @!P0 NANOSLEEP.SYNCS 0x989680 ;  /* 0x009896800000895d */ /* 0x008fea0003900000 */
[----:B------:R-:W3:Y:S02]  /*7280*/  @!P0 SYNCS.PHASECHK.TRANS64 P0, [R0+URZ+0xe8], R3 ;  /* 0x0000e803000085a7 */ /* 0x000ee400080010ff */
[----:B---3--:R-:W-:Y:S05]  /*7290*/  @!P0 BRA `(.L_x_151) ;  /* 0xfffffffc00f08947 */ /* 0x008fea000383ffff */
[----:B------:R-:W-:Y:S05]  /*72a0*/  BRA `(.L_x_80) ;  /* 0xffffffd000bc7947 */ /* 0x000fea000383ffff */
.L_x_84:
[----:B------:R-:W-:Y:S07]  /*72b0*/  MOV R3, UR6 ;  /* 0x0000000600037c02 */ /* 0x000fee0008000f00 */
.L_x_152:
[----:B-1----:R1:W2:Y:S02]  /*72c0*/  SYNCS.PHASECHK.TRANS64.TRYWAIT P2, [R3+URZ+0xd8], R26 ;  /* 0x0000d81a030075a7 */ /* 0x0022a400080411ff */
[----:B--2---:R-:W-:Y:S05]  /*72d0*/  @!P2 NANOSLEEP.SYNCS 0x989680 ;  /* 0x009896800000a95d */ /* 0x004fea0003900000 */
[----:B------:R-:W2:Y:S02]  /*72e0*/  @!P2 SYNCS.PHASECHK.TRANS64 P2, [R3+URZ+0xd8], R26 ;  /* 0x0000d81a0300a5a7 */ /* 0x000ea400080410ff */
[----:B--2---:R-:W-:Y:S05]  /*72f0*/  @!P2 BRA `(.L_x_152) ;  /* 0xfffffffc00f0a947 */ /* 0x004fea000383ffff */
[----:B------:R-:W-:Y:S05]  /*7300*/  BRA `(.L_x_153) ;  /* 0xffffffd400507947 */ /* 0x000fea000383ffff */
.L_x_87:
[----:B--2---:R2:W1:Y:S02]  /*7310*/  SYNCS.PHASECHK.TRANS64.TRYWAIT P0, [R0+URZ+0xf0], R3 ;  /* 0x0000f003000075a7 */ /* 0x00446400080011ff */
[----:B-1----:R-:W-:Y:S05]  /*7320*/  @!P0 NANOSLEEP.SYNCS 0x989680 ;  /* 0x009896800000895d */ /* 0x002fea0003900000 */
[----:B------:R-:W1:Y:S02]  /*7330*/  @!P0 SYNCS.PHASECHK.TRANS64 P0, [R0+URZ+0xf0], R3 ;  /* 0x0000f003000085a7 */ /* 0x000e6400080010ff */
[----:B-1----:R-:W-:Y:S05]  /*7340*/  @!P0 BRA `(.L_x_87) ;  /* 0xfffffffc00f08947 */ /* 0x002fea000383ffff */
[----:B------:R-:W-:Y:S05]  /*7350*/  BRA `(.L_x_154) ;  /* 0xffffffd800ac7947 */ /* 0x000fea000383ffff */
.L_x_98:
[----:B-1----:R-:W-:Y:S04]  /*7360*/  MOV R0, UR43 ;  /* 0x0000002b00007c02 */ /* 0x002fe80008000f00 */
[----:B------:R1:W2:Y:S03]  /*7370*/  SYNCS.PHASECHK.TRANS64.TRYWAIT P1, [R0+URZ+0xd0], R3 ;  /* 0x0000d003000075a7 */ /* 0x0002a600080211ff */
[----:B--2---:R-:W-:Y:S05]  /*7380*/  @!P1 NANOSLEEP.SYNCS 0x989680 ;  /* 0x009896800000995d */ /* 0x004fea0003900000 */
[----:B------:R-:W2:Y:S02]  /*7390*/  @!P1 SYNCS.PHASECHK.TRANS64 P1, [R0+URZ+0xd0], R3 ;  /* 0x0000d003000095a7 */ /* 0x000ea400080210ff */
[----:B--2---:R-:W-:Y:S05]  /*73a0*/  @!P1 BRA `(.L_x_98) ;  /* 0xfffffffc00ec9947 */ /* 0x004fea000383ffff */
[----:B------:R-:W-:Y:S05]  /*73b0*/  BRA `(.L_x_97) ;  /* 0xffffffe400a07947 */ /* 0x000fea000383ffff */
.L_x_100:
[----:B-1----:R1:W4:Y:S02]  /*73c0*/  SYNCS.PHASECHK.TRANS64.TRYWAIT P1, [R92+URZ+0x110], R7 ;  /* 0x000110075c0075a7 */ /* 0x00232400080211ff */
[----:B----4-:R-:W-:Y:S05]  /*73d0*/  @!P1 NANOSLEEP.SYNCS 0x989680 ;  /* 0x009896800000995d */ /* 0x010fea0003900000 */
[----:B------:R-:W4:Y:S02]  /*73e0*/  @!P1 SYNCS.PHASECHK.TRANS64 P1, [R92+URZ+0x110], R7 ;  /* 0x000110075c0095a7 */ /* 0x000f2400080210ff */
[----:B----4-:R-:W-:Y:S05]  /*73f0*/  @!P1 BRA `(.L_x_100) ;  /* 0xfffffffc00f09947 */ /* 0x010fea000383ffff */
[----:B------:R-:W-:Y:S05]  /*7400*/  BRA `(.L_x_99) ;  /* 0xffffffe400dc7947 */ /* 0x000fea000383ffff */
        .weak           $__internal_0_$__cuda_sm10x_tcgen05_guardrail_trap_col_being_dealloced_not_returned_by_alloc
        .type           $__internal_0_$__cuda_sm10x_tcgen05_guardrail_trap_col_being_dealloced_not_returned_by_alloc,@function
        .size           $__internal_0_$__cuda_sm10x_tcgen05_guardrail_trap_col_being_dealloced_not_returned_by_alloc,($__internal_1_$__cuda_sm10x_tcgen05_guardrail_trap_phase_invalid_during_alloc - $__internal_0_$__cuda_sm10x_tcgen05_guardrail_trap_col_being_dealloced_not_returned_by_alloc)
$__internal_0_$__cuda_sm10x_tcgen05_guardrail_trap_col_being_dealloced_not_returned_by_alloc:
[----:B------:R-:W-:Y:S05]  /*7410*/  BPT.TRAP 0x1 ;  /* 0x000000040000795c */ /* 0x000fea0000300000 */
[----:B------:R-:W-:-:S04]  /*7420*/  HFMA2 R3, -RZ, RZ, 0, 0 ;  /* 0x00000000ff037431 */ /* 0x000fc800000001ff */
[----:B------:R-:W-:Y:S05]  /*7430*/  RET.REL.NODEC R2 `(_ZN7cutlass13device_kernelINS_4gemm6kernel13GemmUniversalIN4cute5tupleIJiiiiEEENS1_10collective13CollectiveMmaINS1_35MainloopSm100TmaUmmaWarpSpecializedILi13ELi2ELi4ENS5_IJNS4_1CILi1EEESB_SB_EEEEENS5_IJNSA_ILi64EEESE_NSA_ILi128EEEEEEaNS5_IJlSB_lEEEaSH_NS4_8TiledMMAINS4_8MMA_AtomIJNS4_15SM100_MMA_S8_SSIaaiLi64ELi64ELNS4_4UMMA5MajorE0ELSM_0ELNSL_8SaturateE0EEEEEENS4_6LayoutISC_NS5_IJNSA_ILi0EEESR_SR_EEEEENS5_IJNS4_10UnderscoreESU_SU_EEEEENS4_13SM90_TMA_LOADENS4_14ComposedLayoutINS4_7SwizzleILi3ELi4ELi3EEENS4_18smem_ptr_flag_bitsILi8EEENSQ_INS5_IJNSA_ILi8EEESF_EEENS5_IJSF_SB_EEEEEEEvNS4_8identityESX_S17_vS18_EENS_8epilogue10collective18CollectiveEpilogueINS1A_23Sm100TmaWarpSpecializedILi1ELi1ELi32ELb0ELb0EEEJSG_NS5_IJNSQ_ISE_SB_EES1F_EEEaSH_aSH_NS1A_6fusion15FusionCallbacksIS1E_NS1H_17LinearCombinationIaiaiLNS_15FloatRoundStyleE2EEESG_S1G_JEEENS4_5SM1004TMEM4LOAD26SM100_TMEM_LOAD_16dp32b32xESX_NSY_INSZ_ILi2ELi4ELi3EEES12_NSQ_INS5_IJS13_SE_EEENS5_IJSE_SB_EEEEEEENS4_39AutoVectorizingCopyWithAssumedAlignmentILi128EEENS4_14SM90_TMA_STOREES1V_S1X_S1X_EEEvvEEEEvNT_6ParamsE) ;  /* 0xffffff8802f07950 */ /* 0x000fea0003c3ffff */
        .weak           $__internal_1_$__cuda_sm10x_tcgen05_guardrail_trap_phase_invalid_during_alloc
        .type           $__internal_1_$__cuda_sm10x_tcgen05_guardrail_trap_phase_invalid_during_alloc,@function
        .size           $__internal_1_$__cuda_sm10x_tcgen05_guardrail_trap_phase_invalid_during_alloc,($__internal_2_$__cuda_sm10x_tcgen05_guardrail_trap_unallocated_columns_being_dealloced - $__internal_1_$__cuda_sm10x_tcgen05_guardrail_trap_phase_invalid_during_alloc)
$__internal_1_$__cuda_sm10x_tcgen05_guardrail_trap_phase_invalid_during_alloc:
[----:B------:R-:W-:Y:S05]  /*7440*/  BPT.TRAP 0x1 ;  /* 0x000000040000795c */ /* 0x000fea0000300000 */
[----:B------:R-:W-:-:S04]  /*7450*/  MOV R3, 0x0 ;  /* 0x0000000000037802 */ /* 0x000fc80000000f00 */
[----:B------:R-:W-:Y:S05]  /*7460*/  RET.REL.NODEC R2 `(_ZN7cutlass13device_kernelINS_4gemm6kernel13GemmUniversalIN4cute5tupleIJiiiiEEENS1_10collective13CollectiveMmaINS1_35MainloopSm100TmaUmmaWarpSpecializedILi13ELi2ELi4ENS5_IJNS4_1CILi1EEESB_SB_EEEEENS5_IJNSA_ILi64EEESE_NSA_ILi128EEEEEEaNS5_IJlSB_lEEEaSH_NS4_8TiledMMAINS4_8MMA_AtomIJNS4_15SM100_MMA_S8_SSIaaiLi64ELi64ELNS4_4UMMA5MajorE0ELSM_0ELNSL_8SaturateE0EEEEEENS4_6LayoutISC_NS5_IJNSA_ILi0EEESR_SR_EEEEENS5_IJNS4_10UnderscoreESU_SU_EEEEENS4_13SM90_TMA_LOADENS4_14ComposedLayoutINS4_7SwizzleILi3ELi4ELi3EEENS4_18smem_ptr_flag_bitsILi8EEENSQ_INS5_IJNSA_ILi8EEESF_EEENS5_IJSF_SB_EEEEEEEvNS4_8identityESX_S17_vS18_EENS_8epilogue10collective18CollectiveEpilogueINS1A_23Sm100TmaWarpSpecializedILi1ELi1ELi32ELb0ELb0EEEJSG_NS5_IJNSQ_ISE_SB_EES1F_EEEaSH_aSH_NS1A_6fusion15FusionCallbacksIS1E_NS1H_17LinearCombinationIaiaiLNS_15FloatRoundStyleE2EEESG_S1G_JEEENS4_5SM1004TMEM4LOAD26SM100_TMEM_LOAD_16dp32b32xESX_NSY_INSZ_ILi2ELi4ELi3EEES12_NSQ_INS5_IJS13_SE_EEENS5_IJSE_SB_EEEEEEENS4_39AutoVectorizingCopyWithAssumedAlignmentILi128EEENS4_14SM90_TMA_STOREES1V_S1X_S1X_EEEvvEEEEvNT_6ParamsE) ;  /* 0xffffff8802e47950 */ /* 0x000fea0003c3ffff */
        .weak           $__internal_2_$__cuda_sm10x_tcgen05_guardrail_trap_unallocated_columns_being_dealloced
        .type           $__internal_2_$__cuda_sm10x_tcgen05_guardrail_trap_unallocated_columns_being_dealloced,@function
        .size           $__internal_2_$__cuda_sm10x_tcgen05_guardrail_trap_unallocated_columns_being_dealloced,(.L_x_156 - $__internal_2_$__cuda_sm10x_tcgen05_guardrail_trap_unallocated_columns_being_dealloced)
$__internal_2_$__cuda_sm10x_tcgen05_guardrail_trap_unallocated_columns_being_dealloced:
[----:B------:R-:W-:Y:S05]  /*7470*/  BPT.TRAP 0x1 ;  /* 0x000000040000795c */ /* 0x000fea0000300000 */
[----:B------:R-:W-:-:S04]  /*7480*/  HFMA2 R3, -RZ, RZ, 0, 0 ;  /* 0x00000000ff037431 */ /* 0x000fc800000001ff */
[----:B------:R-:W-:Y:S05]  /*7490*/  RET.REL.NODEC R2 `(_ZN7cutlass13device_kernelINS_4gemm6kernel13GemmUniversalIN4cute5tupleIJiiiiEEENS1_10collective13CollectiveMmaINS1_35MainloopSm100TmaUmmaWarpSpecializedILi13ELi2ELi4ENS5_IJNS4_1CILi1EEESB_SB_EEEEENS5_IJNSA_ILi64EEESE_NSA_ILi128EEEEEEaNS5_IJlSB_lEEEaSH_NS4_8TiledMMAINS4_8MMA_AtomIJNS4_15SM100_MMA_S8_SSIaaiLi64ELi64ELNS4_4UMMA5MajorE0ELSM_0ELNSL_8SaturateE0EEEEEENS4_6LayoutISC_NS5_IJNSA_ILi0EEESR_SR_EEEEENS5_IJNS4_10UnderscoreESU_SU_EEEEENS4_13SM90_TMA_LOADENS4_14ComposedLayoutINS4_7SwizzleILi3ELi4ELi3EEENS4_18smem_ptr_flag_bitsILi8EEENSQ_INS5_IJNSA_ILi8EEESF_EEENS5_IJSF_SB_EEEEEEEvNS4_8identityESX_S17_vS18_EENS_8epilogue10collective18CollectiveEpilogueINS1A_23Sm100TmaWarpSpecializedILi1ELi1ELi32ELb0ELb0EEEJSG_NS5_IJNSQ_ISE_SB_EES1F_EEEaSH_aSH_NS1A_6fusion15FusionCallbacksIS1E_NS1H_17LinearCombinationIaiaiLNS_15FloatRoundStyleE2EEESG_S1G_JEEENS4_5SM1004TMEM4LOAD26SM100_TMEM_LOAD_16dp32b32xESX_NSY_INSZ_ILi2ELi4ELi3EEES12_NSQ_INS5_IJS13_SE_EEENS5_IJSE_SB_EEEEEEENS4_39AutoVectorizingCopyWithAssumedAlignmentILi128EEENS4_14SM90_TMA_STOREES1V_S1X_S1X_EEEvvEEEEvNT_6ParamsE) ;  /* 0xffffff8802d87950 */ /* 0x000fea0003c3ffff */
.L_x_155:
[----:B------:R-:W-:-:S00]  /*74a0*/  BRA `(.L_x_155) ;  /* 0xfffffffc00fc7947 */ /* 0x000fc0000383ffff */
[----:B------:R-:W-:-:S00]  /*74b0*/  NOP ;  /* 0x0000000000007918 */ /* 0x000fc00000000000 */
        /* <DEDUP_REMOVED lines=12> */
.L_x_156:


//--------------------- .nv.global.init           --------------------------
	.section	.nv.global.init,"aw",@progbits
.nv.global.init:
	.type		$str$27,@object
	.size		$str$27,($str$28 - $str$27)
$str$27:
        /*0000*/ 	.byte	0x28, 0x61, 0x64, 0x64, 0x72, 0x65, 0x73, 0x73, 0x20, 0x26, 0x20, 0x6d, 0x61, 0x73, 0x6b, 0x29
        /*0010*/ 	.byte	0x20, 0x3d, 0x3d, 0x20, 0x30, 0x00
	.type		$str$28,@object
	.size		$str$28,($str$26 - $str$28)
$str$28:
        /*0016*/ 	.byte	0x2f, 0x74, 0x6d, 0x70, 0x2f, 0x63, 0x75, 0x74, 0x6c, 0x61, 0x73, 0x73, 0x5f, 0x73, 0x77, 0x65
        /*0026*/ 	.byte	0x65, 0x70, 0x5f, 0x73, 0x72, 0x63, 0x2f, 0x69, 0x6e, 0x63, 0x6c, 0x75, 0x64, 0x65, 0x2f, 0x63
        /*0036*/ 	.byte	0x75, 0x74, 0x65, 0x2f, 0x70, 0x6f, 0x69, 0x6e, 0x74, 0x65, 0x72, 0x5f, 0x66, 0x6c, 0x61, 0x67
        /*0046*/ 	.byte	0x67, 0x65, 0x64, 0x2e, 0x68, 0x70, 0x70, 0x00
	.type		$str$26,@object
	.size		$str$26,($str$25 - $str$26)
$str$26:
        /*004e*/ 	.byte	0x2f, 0x74, 0x6d, 0x70, 0x2f, 0x63, 0x75, 0x74, 0x6c, 0x61, 0x73, 0x73, 0x5f, 0x73, 0x77, 0x65
        /*005e*/ 	.byte	0x65, 0x70, 0x5f, 0x73, 0x72, 0x63, 0x2f, 0x69, 0x6e, 0x63, 0x6c, 0x75, 0x64, 0x65, 0x2f, 0x63
        /*006e*/ 	.byte	0x75, 0x74, 0x65, 0x2f, 0x61, 0x74, 0x6f, 0x6d, 0x2f, 0x63, 0x6f, 0x70, 0x79, 0x5f, 0x74, 0x72
        /*007e*/ 	.byte	0x61, 0x69, 0x74, 0x73, 0x5f, 0x73, 0x6d, 0x31, 0x30, 0x30, 0x2e, 0x68, 0x70, 0x70, 0x00
	.type		$str$25,@object
	.size		$str$25,(__unnamed_1 - $str$25)
$str$25:
        /*008d*/ 	.byte	0x28, 0x28, 0x75, 0x69, 0x6e, 0x74, 0x33, 0x32, 0x5f, 0x74, 0x28, 0x74, 0x68, 0x72, 0x65, 0x61
        /*009d*/ 	.byte	0x64, 0x49, 0x64, 0x78, 0x2e, 0x78, 0x29, 0x20, 0x2f, 0x20, 0x33, 0x32, 0x29, 0x20, 0x25, 0x20
        /*00ad*/ 	.byte	0x34, 0x29, 0x20, 0x3d, 0x3d, 0x20, 0x28, 0x28, 0x28, 0x74, 0x6d, 0x65, 0x6d, 0x5f, 0x61, 0x64
        /*00bd*/ 	.byte	0x64, 0x72, 0x20, 0x3e, 0x3e, 0x20, 0x31, 0x36, 0x29, 0x20, 0x2f, 0x20, 0x33, 0x32, 0x29, 0x20
        /*00cd*/ 	.byte	0x25, 0x20, 0x34, 0x29, 0x00
	.type		__unnamed_1,@object
	.size		__unnamed_1,(__unnamed_2 - __unnamed_1)
__unnamed_1:
        /*00d2*/ 	.byte	0x61, 0x75, 0x74, 0x6f, 0x20, 0x63, 0x75, 0x74, 0x65, 0x3a, 0x3a, 0x61, 0x73, 0x5f, 0x70, 0x6f
        /* <DEDUP_REMOVED lines=24> */
        /*0262*/ 	.byte	0x00
	.type		__unnamed_2,@object
	.size		__unnamed_2,(.L_2 - __unnamed_2)
__unnamed_2:
        /* <DEDUP_REMOVED lines=41> */
.L_2:


//--------------------- .nv.shared._ZN7cutlass13device_kernelINS_4gemm6kernel13GemmUniversalIN4cute5tupleIJiiiiEEENS1_10collective13CollectiveMmaINS1_35MainloopSm100TmaUmmaWarpSpecializedILi13ELi2ELi4ENS5_IJNS4_1CILi1EEESB_SB_EEEEENS5_IJNSA_ILi64EEESE_NSA_ILi128EEEEEEaNS5_IJlSB_lEEEaSH_NS4_8TiledMMAINS4_8MMA_AtomIJNS4_15SM100_MMA_S8_SSIaaiLi64ELi64ELNS4_4UMMA5MajorE0ELSM_0ELNSL_8SaturateE0EEEEEENS4_6LayoutISC_NS5_IJNSA_ILi0EEESR_SR_EEEEENS5_IJNS4_10UnderscoreESU_SU_EEEEENS4_13SM90_TMA_LOADENS4_14ComposedLayoutINS4_7SwizzleILi3ELi4ELi3EEENS4_18smem_ptr_flag_bitsILi8EEENSQ_INS5_IJNSA_ILi8EEESF_EEENS5_IJSF_SB_EEEEEEEvNS4_8identityESX_S17_vS18_EENS_8epilogue10collective18CollectiveEpilogueINS1A_23Sm100TmaWarpSpecializedILi1ELi1ELi32ELb0ELb0EEEJSG_NS5_IJNSQ_ISE_SB_EES1F_EEEaSH_aSH_NS1A_6fusion15FusionCallbacksIS1E_NS1H_17LinearCombinationIaiaiLNS_15FloatRoundStyleE2EEESG_S1G_JEEENS4_5SM1004TMEM4LOAD26SM100_TMEM_LOAD_16dp32b32xESX_NSY_INSZ_ILi2ELi4ELi3EEES12_NSQ_INS5_IJS13_SE_EEENS5_IJSE_SB_EEEEEEENS4_39AutoVectorizingCopyWithAssumedAlignmentILi128EEENS4_14SM90_TMA_STOREES1V_S1X_S1X_EEEvvEEEEvNT_6ParamsE --------------------------
	.section	.nv.shared._ZN7cutlass13device_kernelINS_4gemm6kernel13GemmUniversalIN4cute5tupleIJiiiiEEENS1_10collective13CollectiveMmaINS1_35MainloopSm100TmaUmmaWarpSpecializedILi13ELi2ELi4ENS5_IJNS4_1CILi1EEESB_SB_EEEEENS5_IJNSA_ILi64EEESE_NSA_ILi128EEEEEEaNS5_IJlSB_lEEEaSH_NS4_8TiledMMAINS4_8MMA_AtomIJNS4_15SM100_MMA_S8_SSIaaiLi64ELi64ELNS4_4UMMA5MajorE0ELSM_0ELNSL_8SaturateE0EEEEEENS4_6LayoutISC_NS5_IJNSA_ILi0EEESR_SR_EEEEENS5_IJNS4_10UnderscoreESU_SU_EEEEENS4_13SM90_TMA_LOADENS4_14ComposedLayoutINS4_7SwizzleILi3ELi4ELi3EEENS4_18smem_ptr_flag_bitsILi8EEENSQ_INS5_IJNSA_ILi8EEESF_EEENS5_IJSF_SB_EEEEEEEvNS4_8identityESX_S17_vS18_EENS_8epilogue10collective18CollectiveEpilogueINS1A_23Sm100TmaWarpSpecializedILi1ELi1ELi32ELb0ELb0EEEJSG_NS5_IJNSQ_ISE_SB_EES1F_EEEaSH_aSH_NS1A_6fusion15FusionCallbacksIS1E_NS1H_17LinearCombinationIaiaiLNS_15FloatRoundStyleE2EEESG_S1G_JEEENS4_5SM1004TMEM4LOAD26SM100_TMEM_LOAD_16dp32b32xESX_NSY_INSZ_ILi2ELi4ELi3EEES12_NSQ_INS5_IJS13_SE_EEENS5_IJSE_SB_EEEEEEENS4_39AutoVectorizingCopyWithAssumedAlignmentILi128EEENS4_14SM90_TMA_STOREES1V_S1X_S1X_EEEvvEEEEvNT_6ParamsE,"aw",@nobits
	.sectionflags	@""
	.align	16
	.zero		1024


//--------------------- .nv.shared.reserved.0     --------------------------
	.section	.nv.shared.reserved.0,"aw",@nobits
	.weak		__nv_reservedSMEM_offset_0_alias
	.size		__nv_reservedSMEM_offset_0_alias, 0, 64
	.other		__nv_reservedSMEM_offset_0_alias,@"STO_CUDA_RESERVED_SHARED STV_DEFAULT"
__nv_reservedSMEM_offset_0_alias:
	.zero		0
.nv.shared.reserved.0:
	.zero		64
	.weak		__nv_reservedSMEM_tcgen05_partition
	.type		__nv_reservedSMEM_tcgen05_partition,@object
	.size		__nv_reservedSMEM_tcgen05_partition,(.L_0 - __nv_reservedSMEM_tcgen05_partition)
__nv_reservedSMEM_tcgen05_partition:
	.zero		32
.L_0:


//--------------------- .nv.global                --------------------------
	.section	.nv.global,"aw",@nobits
.nv.global:
	.type		_ZN40_INTERNAL_1c07e0a7_4_k_cu_6118d331_272874cute1_E,@object
	.size		_ZN40_INTERNAL_1c07e0a7_4_k_cu_6118d331_272874cute1_E,(_ZN40_INTERNAL_1c07e0a7_4_k_cu_6118d331_272874cuda3std3__45__cpo6cbeginE - _ZN40_INTERNAL_1c07e0a7_4_k_cu_6118d331_272874cute1_E)
_ZN40_INTERNAL_1c07e0a7_4_k_cu_6118d331_272874cute1_E:
	.zero		1
	.type		_ZN40_INTERNAL_1c07e0a7_4_k_cu_6118d331_272874cuda3std3__45__cpo6cbeginE,@object
	.size		_ZN40_INTERNAL_1c07e0a7_4_k_cu_6118d331_272874cuda3std3__45__cpo6cbeginE,(_ZN40_INTERNAL_1c07e0a7_4_k_cu_6118d331_272874cuda3std3__48in_placeE - _ZN40_INTERNAL_1c07e0a7_4_k_cu_6118d331_272874cuda3std3__45__cpo6cbeginE)
_ZN40_INTERNAL_1c07e0a7_4_k_cu_6118d331_272874cuda3std3__45__cpo6cbeginE:
	.zero		1
	.type		_ZN40_INTERNAL_1c07e0a7_4_k_cu_6118d331_272874cuda3std3__48in_placeE,@object
	.size		_ZN40_INTERNAL_1c07e0a7_4_k_cu_6118d331_272874cuda3std3__48in_placeE,(_ZN40_INTERNAL_1c07e0a7_4_k_cu_6118d331_272874cuda3std6ranges3__45__cpo9iter_moveE - _ZN40_INTERNAL_1c07e0a7_4_k_cu_6118d331_272874cuda3std3__48in_placeE)
_ZN40_INTERNAL_1c07e0a7_4_k_cu_6118d331_272874cuda3std3__48in_placeE:
	.zero		1
	.type		_ZN40_INTERNAL_1c07e0a7_4_k_cu_6118d331_272874cuda3std6ranges3__45__cpo9iter_moveE,@object
	.size		_ZN40_INTERNAL_1c07e0a7_4_k_cu_6118d331_272874cuda3std6ranges3__45__cpo9iter_moveE,(_ZN40_INTERNAL_1c07e0a7_4_k_cu_6118d331_272874cuda3std3__45__cpo5beginE - _ZN40_INTERNAL_1c07e0a7_4_k_cu_6118d331_272874cuda3std6ranges3__45__cpo9iter_moveE)
_ZN40_INTERNAL_1c07e0a7_4_k_cu_6118d331_272874cuda3std6ranges3__45__cpo9iter_moveE:
	.zero		1
	.type		_ZN40_INTERNAL_1c07e0a7_4_k_cu_6118d331_272874cuda3std3__45__cpo5beginE,@object
	.size		_ZN40_INTERNAL_1c07e0a7_4_k_cu_6118d331_272874cuda3std3__45__cpo5beginE,(_ZN40_INTERNAL_1c07e0a7_4_k_cu_6118d331_272874cuda3std3__442_GLOBAL__N__1c07e0a7_4_k_cu_6118d331_272876ignoreE - _ZN40_INTERNAL_1c07e0a7_4_k_cu_6118d331_272874cuda3std3__45__cpo5beginE)
_ZN40_INTERNAL_1c07e0a7_4_k_cu_6118d331_272874cuda3std3__45__cpo5beginE:
	.zero		1
	.type		_ZN40_INTERNAL_1c07e0a7_4_k_cu_6118d331_272874cuda3std3__442_GLOBAL__N__1c07e0a7_4_k_cu_6118d331_272876ignoreE,@object
	.size		_ZN40_INTERNAL_1c07e0a7_4_k_cu_6118d331_272874cuda3std3__442_GLOBAL__N__1c07e0a7_4_k_cu_6118d331_272876ignoreE,(_ZN40_INTERNAL_1c07e0a7_4_k_cu_6118d331_272874cute7productE - _ZN40_INTERNAL_1c07e0a7_4_k_cu_6118d331_272874cuda3std3__442_GLOBAL__N__1c07e0a7_4_k_cu_6118d331_272876ignoreE)
_ZN40_INTERNAL_1c07e0a7_4_k_cu_6118d331_272874cuda3std3__442_GLOBAL__N__1c07e0a7_4_k_cu_6118d331_272876ignoreE:
	.zero		1
	.type		_ZN40_INTERNAL_1c07e0a7_4_k_cu_6118d331_272874cute7productE,@object
	.size		_ZN40_INTERNAL_1c07e0a7_4_k_cu_6118d331_272874cute7productE,(_ZN40_INTERNAL_1c07e0a7_4_k_cu_6118d331_272874cuda3std3__45__cpo3endE - _ZN40_INTERNAL_1c07e0a7_4_k_cu_6118d331_272874cute7productE)
_ZN40_INTERNAL_1c07e0a7_4_k_cu_6118d331_272874cute7productE:
	.zero		1
	.type		_ZN40_INTERNAL_1c07e0a7_4_k_cu_6118d331_272874cuda3std3__45__cpo3endE,@object
	.size		_ZN40_INTERNAL_1c07e0a7_4_k_cu_6118d331_272874cuda3std3__45__cpo3endE,(_ZN40_INTERNAL_1c07e0a7_4_k_cu_6118d331_272874cuda3std3__419piecewise_constructE - _ZN40_INTERNAL_1c07e0a7_4_k_cu_6118d331_272874cuda3std3__45__cpo3endE)
_ZN40_INTERNAL_1c07e0a7_4_k_cu_6118d331_272874cuda3std3__45__cpo3endE:
	.zero		1
	.type		_ZN40_INTERNAL_1c07e0a7_4_k_cu_6118d331_272874cuda3std3__419piecewise_constructE,@object
	.size		_ZN40_INTERNAL_1c07e0a7_4_k_cu_6118d331_272874cuda3std3__419piecewise_constructE,(_ZN40_INTERNAL_1c07e0a7_4_k_cu_6118d331_272874cuda3std3__45__cpo4cendE - _ZN40_INTERNAL_1c07e0a7_4_k_cu_6118d331_272874cuda3std3__419piecewise_constructE)
_ZN40_INTERNAL_1c07e0a7_4_k_cu_6118d331_272874cuda3std3__419piecewise_constructE:
	.zero		1
	.type		_ZN40_INTERNAL_1c07e0a7_4_k_cu_6118d331_272874cuda3std3__45__cpo4cendE,@object
	.size		_ZN40_INTERNAL_1c07e0a7_4_k_cu_6118d331_272874cuda3std3__45__cpo4cendE,(_ZN40_INTERNAL_1c07e0a7_4_k_cu_6118d331_272874cuda3std6ranges3__45__cpo4swapE - _ZN40_INTERNAL_1c07e0a7_4_k_cu_6118d331_272874cuda3std3__45__cpo4cendE)
_ZN40_INTERNAL_1c07e0a7_4_k_cu_6118d331_272874cuda3std3__45__cpo4cendE:
	.zero		1
	.type		_ZN40_INTERNAL_1c07e0a7_4_k_cu_6118d331_272874cuda3std6ranges3__45__cpo4swapE,@object
	.size		_ZN40_INTERNAL_1c07e0a7_4_k_cu_6118d331_272874cuda3std6ranges3__45__cpo4swapE,(.L_10 - _ZN40_INTERNAL_1c07e0a7_4_k_cu_6118d331_272874cuda3std6ranges3__45__cpo4swapE)
_ZN40_INTERNAL_1c07e0a7_4_k_cu_6118d331_272874cuda3std6ranges3__45__cpo4swapE:
	.zero		1
.L_10:


//--------------------- .nv.constant0._ZN7cutlass13device_kernelINS_4gemm6kernel13GemmUniversalIN4cute5tupleIJiiiiEEENS1_10collective13CollectiveMmaINS1_35MainloopSm100TmaUmmaWarpSpecializedILi13ELi2ELi4ENS5_IJNS4_1CILi1EEESB_SB_EEEEENS5_IJNSA_ILi64EEESE_NSA_ILi128EEEEEEaNS5_IJlSB_lEEEaSH_NS4_8TiledMMAINS4_8MMA_AtomIJNS4_15SM100_MMA_S8_SSIaaiLi64ELi64ELNS4_4UMMA5MajorE0ELSM_0ELNSL_8SaturateE0EEEEEENS4_6LayoutISC_NS5_IJNSA_ILi0EEESR_SR_EEEEENS5_IJNS4_10UnderscoreESU_SU_EEEEENS4_13SM90_TMA_LOADENS4_14ComposedLayoutINS4_7SwizzleILi3ELi4ELi3EEENS4_18smem_ptr_flag_bitsILi8EEENSQ_INS5_IJNSA_ILi8EEESF_EEENS5_IJSF_SB_EEEEEEEvNS4_8identityESX_S17_vS18_EENS_8epilogue10collective18CollectiveEpilogueINS1A_23Sm100TmaWarpSpecializedILi1ELi1ELi32ELb0ELb0EEEJSG_NS5_IJNSQ_ISE_SB_EES1F_EEEaSH_aSH_NS1A_6fusion15FusionCallbacksIS1E_NS1H_17LinearCombinationIaiaiLNS_15FloatRoundStyleE2EEESG_S1G_JEEENS4_5SM1004TMEM4LOAD26SM100_TMEM_LOAD_16dp32b32xESX_NSY_INSZ_ILi2ELi4ELi3EEES12_NSQ_INS5_IJS13_SE_EEENS5_IJSE_SB_EEEEEEENS4_39AutoVectorizingCopyWithAssumedAlignmentILi128EEENS4_14SM90_TMA_STOREES1V_S1X_S1X_EEEvvEEEEvNT_6ParamsE --------------------------
	.section	.nv.constant0._ZN7cutlass13device_kernelINS_4gemm6kernel13GemmUniversalIN4cute5tupleIJiiiiEEENS1_10collective13CollectiveMmaINS1_35MainloopSm100TmaUmmaWarpSpecializedILi13ELi2ELi4ENS5_IJNS4_1CILi1EEESB_SB_EEEEENS5_IJNSA_ILi64EEESE_NSA_ILi128EEEEEEaNS5_IJlSB_lEEEaSH_NS4_8TiledMMAINS4_8MMA_AtomIJNS4_15SM100_MMA_S8_SSIaaiLi64ELi64ELNS4_4UMMA5MajorE0ELSM_0ELNSL_8SaturateE0EEEEEENS4_6LayoutISC_NS5_IJNSA_ILi0EEESR_SR_EEEEENS5_IJNS4_10UnderscoreESU_SU_EEEEENS4_13SM90_TMA_LOADENS4_14ComposedLayoutINS4_7SwizzleILi3ELi4ELi3EEENS4_18smem_ptr_flag_bitsILi8EEENSQ_INS5_IJNSA_ILi8EEESF_EEENS5_IJSF_SB_EEEEEEEvNS4_8identityESX_S17_vS18_EENS_8epilogue10collective18CollectiveEpilogueINS1A_23Sm100TmaWarpSpecializedILi1ELi1ELi32ELb0ELb0EEEJSG_NS5_IJNSQ_ISE_SB_EES1F_EEEaSH_aSH_NS1A_6fusion15FusionCallbacksIS1E_NS1H_17LinearCombinationIaiaiLNS_15FloatRoundStyleE2EEESG_S1G_JEEENS4_5SM1004TMEM4LOAD26SM100_TMEM_LOAD_16dp32b32xESX_NSY_INSZ_ILi2ELi4ELi3EEES12_NSQ_INS5_IJS13_SE_EEENS5_IJSE_SB_EEEEEEENS4_39AutoVectorizingCopyWithAssumedAlignmentILi128EEENS4_14SM90_TMA_STOREES1V_S1X_S1X_EEEvvEEEEvNT_6ParamsE,"a",@progbits
	.sectionflags	@""
	.align	4
.nv.constant0._ZN7cutlass13device_kernelINS_4gemm6kernel13GemmUniversalIN4cute5tupleIJiiiiEEENS1_10collective13CollectiveMmaINS1_35MainloopSm100TmaUmmaWarpSpecializedILi13ELi2ELi4ENS5_IJNS4_1CILi1EEESB_SB_EEEEENS5_IJNSA_ILi64EEESE_NSA_ILi128EEEEEEaNS5_IJlSB_lEEEaSH_NS4_8TiledMMAINS4_8MMA_AtomIJNS4_15SM100_MMA_S8_SSIaaiLi64ELi64ELNS4_4UMMA5MajorE0ELSM_0ELNSL_8SaturateE0EEEEEENS4_6LayoutISC_NS5_IJNSA_ILi0EEESR_SR_EEEEENS5_IJNS4_10UnderscoreESU_SU_EEEEENS4_13SM90_TMA_LOADENS4_14ComposedLayoutINS4_7SwizzleILi3ELi4ELi3EEENS4_18smem_ptr_flag_bitsILi8EEENSQ_INS5_IJNSA_ILi8EEESF_EEENS5_IJSF_SB_EEEEEEEvNS4_8identityESX_S17_vS18_EENS_8epilogue10collective18CollectiveEpilogueINS1A_23Sm100TmaWarpSpecializedILi1ELi1ELi32ELb0ELb0EEEJSG_NS5_IJNSQ_ISE_SB_EES1F_EEEaSH_aSH_NS1A_6fusion15FusionCallbacksIS1E_NS1H_17LinearCombinationIaiaiLNS_15FloatRoundStyleE2EEESG_S1G_JEEENS4_5SM1004TMEM4LOAD26SM100_TMEM_LOAD_16dp32b32xESX_NSY_INSZ_ILi2ELi4ELi3EEES12_NSQ_INS5_IJS13_SE_EEENS5_IJSE_SB_EEEEEEENS4_39AutoVectorizingCopyWithAssumedAlignmentILi128EEENS4_14SM90_TMA_STOREES1V_S1X_S1X_EEEvvEEEEvNT_6ParamsE:
	.zero		2944


//--------------------- SYMBOLS --------------------------

	.type		.nv.reservedSmem.offset0,@object
	.size		.nv.reservedSmem.offset0,0x4
	.type		.nv.reservedSmem.cap,@object
	.size		.nv.reservedSmem.cap,0x4
	.type		__assertfail,@function
